	.target	sm_90a

	.elftype	@"ET_EXEC"


//--------------------- .note.nv.tkinfo           --------------------------
	.section	.note.nv.tkinfo,"",@"SHT_NOTE"
	.sectionflags	@"SHF_NOTE_NV_TKINFO"
	.tkinfo
        /*0018*/ 	.word	0x00000002
        /*0030*/ 	.string	""
        /*0030*/ 	.string	"ptxas"
        /*0030*/ 	.string	"Cuda compilation tools, release 13.0, V13.0.88"
        /*0030*/ 	.string	"Build cuda_13.0.r13.0/compiler.36424714_0"
        /*0030*/ 	.string	"-arch sm_90a -m 64 "



//--------------------- .note.nv.cuinfo           --------------------------
	.section	.note.nv.cuinfo,"",@"SHT_NOTE"
	.sectionflags	@"SHF_NOTE_NV_CUINFO"
        /*0018*/ 	.short	0x0002
        /*001a*/ 	.short	0x005a
        /*001c*/ 	.short	0x0082
	.zero		2


//--------------------- .nv.info                  --------------------------
	.section	.nv.info,"",@"SHT_CUDA_INFO"
	.align	4


	//----- nvinfo : EIATTR_REGCOUNT
	.align		4
        /*0000*/ 	.byte	0x04, 0x2f
        /*0002*/ 	.short	(.L_16 - .L_15)
	.align		4
.L_15:
        /*0004*/ 	.word	index@(_ZN7cutlass13device_kernelINS_4gemm6kernel13GemmUniversalIN4cute5tupleIJiiiiEEENS1_10collective13CollectiveMmaINS1_39MainloopSm90TmaGmmaRmemAWarpSpecializedILi5ENS5_IJNS4_1CILi1EEESB_SB_EEENS1_35KernelTmaWarpSpecializedCooperativeEEENS5_IJNSA_ILi256EEENSA_ILi64EEENSA_ILi32EEEEEEfNS5_IJSB_llEEEfNS5_IJlSB_lEEENS4_8TiledMMAINS4_8MMA_AtomIJNS4_4SM904GMMA29MMA_64x64x8_F32TF32TF32_RS_TNILNSO_7ScaleInE1ELSQ_1EEEEEENS4_6LayoutINS5_IJNSA_ILi2EEESB_SB_EEENS5_IJSB_NSA_ILi0EEESW_EEEEENS5_IJNS4_10UnderscoreESZ_SZ_EEEEENS4_13SM90_TMA_LOADENS4_14ComposedLayoutINS4_7SwizzleILi1ELi4ELi3EEENS4_18smem_ptr_flag_bitsILi32EEENST_INS5_IJNSA_ILi8EEES18_EEENS5_IJSB_S18_EEEEEEENS4_9Copy_AtomIJNS4_39AutoVectorizingCopyWithAssumedAlignmentILi128EEEfEEENS4_8identityES12_NS13_INS14_ILi3ELi4ELi3EEES17_NST_INS5_IJS18_SH_EEENS5_IJSH_SB_EEEEEEEvS1H_EENS_8epilogue10collective6detail29Sm90TmaWarpSpecializedAdapterINS1P_15DefaultEpilogueIfSK_SK_NS1O_6thread17LinearCombinationIfLi1EffLNS1T_9ScaleType4KindE0ELNS_15FloatRoundStyleE2EfEENS1_15EpilogueDefaultEEEEEvvEEEEvNT_6ParamsE)
        /*0008*/ 	.word	0x000000a8


	//----- nvinfo : EIATTR_FRAME_SIZE
	.align		4
.L_16:
        /*000c*/ 	.byte	0x04, 0x11
        /*000e*/ 	.short	(.L_18 - .L_17)
	.align		4
.L_17:
        /*0010*/ 	.word	index@(_ZN7cutlass13device_kernelINS_4gemm6kernel13GemmUniversalIN4cute5tupleIJiiiiEEENS1_10collective13CollectiveMmaINS1_39MainloopSm90TmaGmmaRmemAWarpSpecializedILi5ENS5_IJNS4_1CILi1EEESB_SB_EEENS1_35KernelTmaWarpSpecializedCooperativeEEENS5_IJNSA_ILi256EEENSA_ILi64EEENSA_ILi32EEEEEEfNS5_IJSB_llEEEfNS5_IJlSB_lEEENS4_8TiledMMAINS4_8MMA_AtomIJNS4_4SM904GMMA29MMA_64x64x8_F32TF32TF32_RS_TNILNSO_7ScaleInE1ELSQ_1EEEEEENS4_6LayoutINS5_IJNSA_ILi2EEESB_SB_EEENS5_IJSB_NSA_ILi0EEESW_EEEEENS5_IJNS4_10UnderscoreESZ_SZ_EEEEENS4_13SM90_TMA_LOADENS4_14ComposedLayoutINS4_7SwizzleILi1ELi4ELi3EEENS4_18smem_ptr_flag_bitsILi32EEENST_INS5_IJNSA_ILi8EEES18_EEENS5_IJSB_S18_EEEEEEENS4_9Copy_AtomIJNS4_39AutoVectorizingCopyWithAssumedAlignmentILi128EEEfEEENS4_8identityES12_NS13_INS14_ILi3ELi4ELi3EEES17_NST_INS5_IJS18_SH_EEENS5_IJSH_SB_EEEEEEEvS1H_EENS_8epilogue10collective6detail29Sm90TmaWarpSpecializedAdapterINS1P_15DefaultEpilogueIfSK_SK_NS1O_6thread17LinearCombinationIfLi1EffLNS1T_9ScaleType4KindE0ELNS_15FloatRoundStyleE2EfEENS1_15EpilogueDefaultEEEEEvvEEEEvNT_6ParamsE)
        /*0014*/ 	.word	0x00000048


	//----- nvinfo : EIATTR_MIN_STACK_SIZE
	.align		4
.L_18:
        /*0018*/ 	.byte	0x04, 0x12
        /*001a*/ 	.short	(.L_20 - .L_19)
	.align		4
.L_19:
        /*001c*/ 	.word	index@(_ZN7cutlass13device_kernelINS_4gemm6kernel13GemmUniversalIN4cute5tupleIJiiiiEEENS1_10collective13CollectiveMmaINS1_39MainloopSm90TmaGmmaRmemAWarpSpecializedILi5ENS5_IJNS4_1CILi1EEESB_SB_EEENS1_35KernelTmaWarpSpecializedCooperativeEEENS5_IJNSA_ILi256EEENSA_ILi64EEENSA_ILi32EEEEEEfNS5_IJSB_llEEEfNS5_IJlSB_lEEENS4_8TiledMMAINS4_8MMA_AtomIJNS4_4SM904GMMA29MMA_64x64x8_F32TF32TF32_RS_TNILNSO_7ScaleInE1ELSQ_1EEEEEENS4_6LayoutINS5_IJNSA_ILi2EEESB_SB_EEENS5_IJSB_NSA_ILi0EEESW_EEEEENS5_IJNS4_10UnderscoreESZ_SZ_EEEEENS4_13SM90_TMA_LOADENS4_14ComposedLayoutINS4_7SwizzleILi1ELi4ELi3EEENS4_18smem_ptr_flag_bitsILi32EEENST_INS5_IJNSA_ILi8EEES18_EEENS5_IJSB_S18_EEEEEEENS4_9Copy_AtomIJNS4_39AutoVectorizingCopyWithAssumedAlignmentILi128EEEfEEENS4_8identityES12_NS13_INS14_ILi3ELi4ELi3EEES17_NST_INS5_IJS18_SH_EEENS5_IJSH_SB_EEEEEEEvS1H_EENS_8epilogue10collective6detail29Sm90TmaWarpSpecializedAdapterINS1P_15DefaultEpilogueIfSK_SK_NS1O_6thread17LinearCombinationIfLi1EffLNS1T_9ScaleType4KindE0ELNS_15FloatRoundStyleE2EfEENS1_15EpilogueDefaultEEEEEvvEEEEvNT_6ParamsE)
        /*0020*/ 	.word	0x00000048
.L_20:


//--------------------- .nv.compat                --------------------------
	.section	.nv.compat,"",@"SHT_CUDA_COMPAT_INFO"
	.align	4
        /*0000*/ 	.byte	0x02, 0x09, 0x01, 0x00, 0x02, 0x02, 0x04, 0x00, 0x02, 0x05, 0x05, 0x00, 0x03, 0x07, 0x01, 0x01
        /*0010*/ 	.byte	0x02, 0x03, 0x01, 0x00, 0x02, 0x06, 0x01, 0x00, 0x04, 0x0b, 0x08, 0x00, 0x00, 0x00, 0x00, 0x00
        /*0020*/ 	.byte	0x00, 0x00, 0x00, 0x00


//--------------------- .nv.info._ZN7cutlass13device_kernelINS_4gemm6kernel13GemmUniversalIN4cute5tupleIJiiiiEEENS1_10collective13CollectiveMmaINS1_39MainloopSm90TmaGmmaRmemAWarpSpecializedILi5ENS5_IJNS4_1CILi1EEESB_SB_EEENS1_35KernelTmaWarpSpecializedCooperativeEEENS5_IJNSA_ILi256EEENSA_ILi64EEENSA_ILi32EEEEEEfNS5_IJSB_llEEEfNS5_IJlSB_lEEENS4_8TiledMMAINS4_8MMA_AtomIJNS4_4SM904GMMA29MMA_64x64x8_F32TF32TF32_RS_TNILNSO_7ScaleInE1ELSQ_1EEEEEENS4_6LayoutINS5_IJNSA_ILi2EEESB_SB_EEENS5_IJSB_NSA_ILi0EEESW_EEEEENS5_IJNS4_10UnderscoreESZ_SZ_EEEEENS4_13SM90_TMA_LOADENS4_14ComposedLayoutINS4_7SwizzleILi1ELi4ELi3EEENS4_18smem_ptr_flag_bitsILi32EEENST_INS5_IJNSA_ILi8EEES18_EEENS5_IJSB_S18_EEEEEEENS4_9Copy_AtomIJNS4_39AutoVectorizingCopyWithAssumedAlignmentILi128EEEfEEENS4_8identityES12_NS13_INS14_ILi3ELi4ELi3EEES17_NST_INS5_IJS18_SH_EEENS5_IJSH_SB_EEEEEEEvS1H_EENS_8epilogue10collective6detail29Sm90TmaWarpSpecializedAdapterINS1P_15DefaultEpilogueIfSK_SK_NS1O_6thread17LinearCombinationIfLi1EffLNS1T_9ScaleType4KindE0ELNS_15FloatRoundStyleE2EfEENS1_15EpilogueDefaultEEEEEvvEEEEvNT_6ParamsE --------------------------
	.section	.nv.info._ZN7cutlass13device_kernelINS_4gemm6kernel13GemmUniversalIN4cute5tupleIJiiiiEEENS1_10collective13CollectiveMmaINS1_39MainloopSm90TmaGmmaRmemAWarpSpecializedILi5ENS5_IJNS4_1CILi1EEESB_SB_EEENS1_35KernelTmaWarpSpecializedCooperativeEEENS5_IJNSA_ILi256EEENSA_ILi64EEENSA_ILi32EEEEEEfNS5_IJSB_llEEEfNS5_IJlSB_lEEENS4_8TiledMMAINS4_8MMA_AtomIJNS4_4SM904GMMA29MMA_64x64x8_F32TF32TF32_RS_TNILNSO_7ScaleInE1ELSQ_1EEEEEENS4_6LayoutINS5_IJNSA_ILi2EEESB_SB_EEENS5_IJSB_NSA_ILi0EEESW_EEEEENS5_IJNS4_10UnderscoreESZ_SZ_EEEEENS4_13SM90_TMA_LOADENS4_14ComposedLayoutINS4_7SwizzleILi1ELi4ELi3EEENS4_18smem_ptr_flag_bitsILi32EEENST_INS5_IJNSA_ILi8EEES18_EEENS5_IJSB_S18_EEEEEEENS4_9Copy_AtomIJNS4_39AutoVectorizingCopyWithAssumedAlignmentILi128EEEfEEENS4_8identityES12_NS13_INS14_ILi3ELi4ELi3EEES17_NST_INS5_IJS18_SH_EEENS5_IJSH_SB_EEEEEEEvS1H_EENS_8epilogue10collective6detail29Sm90TmaWarpSpecializedAdapterINS1P_15DefaultEpilogueIfSK_SK_NS1O_6thread17LinearCombinationIfLi1EffLNS1T_9ScaleType4KindE0ELNS_15FloatRoundStyleE2EfEENS1_15EpilogueDefaultEEEEEvvEEEEvNT_6ParamsE,"",@"SHT_CUDA_INFO"
	.sectionflags	@""
	.align	4


	//----- nvinfo : EIATTR_CUDA_API_VERSION
	.align		4
        /*0000*/ 	.byte	0x04, 0x37
        /*0002*/ 	.short	(.L_22 - .L_21)
.L_21:
        /*0004*/ 	.word	0x00000082


	//----- nvinfo : EIATTR_KPARAM_INFO
	.align		4
.L_22:
        /*0008*/ 	.byte	0x04, 0x17
        /*000a*/ 	.short	(.L_24 - .L_23)
.L_23:
        /*000c*/ 	.word	0x00000000
        /*0010*/ 	.short	0x0000
        /*0012*/ 	.short	0x0070
        /*0014*/ 	.byte	0x00, 0xf0, 0x01, 0x10


	//----- nvinfo : EIATTR_SPARSE_MMA_MASK
	.align		4
.L_24:
        /*0018*/ 	.byte	0x03, 0x50
        /*001a*/ 	.short	0x0000


	//----- nvinfo : EIATTR_MAXREG_COUNT
	.align		4
        /*001c*/ 	.byte	0x03, 0x1b
        /*001e*/ 	.short	0x00a8


	//----- nvinfo : EIATTR_NUM_BARRIERS
	.align		4
        /*0020*/ 	.byte	0x02, 0x4c
        /*0022*/ 	.byte	0x01
	.zero		1


	//----- nvinfo : EIATTR_EXTERNS
	.align		4
        /*0024*/ 	.byte	0x04, 0x0f
        /*0026*/ 	.short	(.L_26 - .L_25)


	//   ....[0]....
	.align		4
.L_25:
        /*0028*/ 	.word	index@(__assertfail)


	//----- nvinfo : EIATTR_ANNOTATIONS
	.align		4
.L_26:
        /*002c*/ 	.byte	0x04, 0x55
        /*002e*/ 	.short	(.L_28 - .L_27)


	//   ....[0]....
.L_27:
        /*0030*/ 	.word	0x00000001
        /*0034*/ 	.byte	0xf0, 0x02, 0x00, 0x00, 0x01, 0x00, 0x00, 0x00, 0xf0, 0x04, 0x00, 0x00, 0x01, 0x00, 0x00, 0x00
        /* <DEDUP_REMOVED lines=35> */
        /*0274*/ 	.byte	0xa0, 0x93, 0x00, 0x00


	//----- nvinfo : EIATTR_MERCURY_ISA_VERSION
	.align		4
.L_28:
        /*0278*/ 	.byte	0x03, 0x5f
        /*027a*/ 	.short	0x0101


	//----- nvinfo : EIATTR_INT_WARP_WIDE_INSTR_OFFSETS
	.align		4
        /*027c*/ 	.byte	0x04, 0x31
        /*027e*/ 	.short	(.L_30 - .L_29)


	//   ....[0]....
.L_29:
        /*0280*/ 	.word	0x000003f0


	//   ....[1]....
        /*0284*/ 	.word	0x00000400


	//   ....[2]....
        /*0288*/ 	.word	0x00000480


	//----- nvinfo : EIATTR_COOP_GROUP_MASK_REGIDS
	.align		4
.L_30:
        /*028c*/ 	.byte	0x04, 0x29
        /*028e*/ 	.short	(.L_32 - .L_31)


	//   ....[0]....
.L_31:
        /*0290*/ 	.word	0xffffffff


	//   ....[1]....
        /*0294*/ 	.word	0xffffffff


	//   ....[2]....
        /*0298*/ 	.word	0xffffffff


	//   ....[3]....
        /*029c*/ 	.word	0xffffffff


	//   ....[4]....
        /*02a0*/ 	.word	0x0500000f


	//----- nvinfo : EIATTR_COOP_GROUP_INSTR_OFFSETS
	.align		4
.L_32:
        /*02a4*/ 	.byte	0x04, 0x28
        /*02a6*/ 	.short	(.L_34 - .L_33)


	//   ....[0]....
.L_33:
        /*02a8*/ 	.word	0x00000070


	//   ....[1]....
        /*02ac*/ 	.word	0x00000080


	//   ....[2]....
        /*02b0*/ 	.word	0x00000140


	//   ....[3]....
        /*02b4*/ 	.word	0x00000330


	//   ....[4]....
        /*02b8*/ 	.word	0x000096f0


	//----- nvinfo : EIATTR_REG_RECONFIG
	.align		4
.L_34:
        /*02bc*/ 	.byte	0x01, 0x54
	.zero		2


	//----- nvinfo : EIATTR_SYSCALL_OFFSETS
	.align		4
        /*02c0*/ 	.byte	0x04, 0x46
        /*02c2*/ 	.short	(.L_36 - .L_35)


	//   ....[0]....
.L_35:
        /*02c4*/ 	.word	0x00001170


	//   ....[1]....
        /*02c8*/ 	.word	0x000012a0


	//   ....[2]....
        /*02cc*/ 	.word	0x00001390


	//   ....[3]....
        /*02d0*/ 	.word	0x00007bc0


	//   ....[4]....
        /*02d4*/ 	.word	0x00007cf0


	//----- nvinfo : EIATTR_MBARRIER_INSTR_OFFSETS
	.align		4
.L_36:
        /*02d8*/ 	.byte	0x04, 0x39
        /*02da*/ 	.short	(.L_38 - .L_37)


	//   ....[0]....
.L_37:
        /*02dc*/ 	.word	0x00000240
        /*02e0*/ 	.word	0x000000ff
        /*02e4*/ 	.word	0x00000000
        /*02e8*/ 	.short	0x0100
        /*02ea*/ 	.byte	0x08
	.zero		1


	//   ....[1]....
        /*02ec*/ 	.word	0x00000250
        /*02f0*/ 	.word	0x000000ff
        /*02f4*/ 	.word	0x00000028
        /*02f8*/ 	.short	0x0100
        /*02fa*/ 	.byte	0x08
	.zero		1


	//   ....[2]....
        /*02fc*/ 	.word	0x00000260
        /*0300*/ 	.word	0x000000ff
        /*0304*/ 	.word	0x00000008
        /*0308*/ 	.short	0x0100
        /*030a*/ 	.byte	0x08
	.zero		1


	//   ....[3]....
        /*030c*/ 	.word	0x00000270
        /*0310*/ 	.word	0x000000ff
        /*0314*/ 	.word	0x00000030
        /*0318*/ 	.short	0x0100
        /*031a*/ 	.byte	0x08
	.zero		1


	//   ....[4]....
        /*031c*/ 	.word	0x00000280
        /*0320*/ 	.word	0x000000ff
        /*0324*/ 	.word	0x00000010
        /*0328*/ 	.short	0x0100
        /*032a*/ 	.byte	0x08
	.zero		1


	//   ....[5]....
        /*032c*/ 	.word	0x00000290
        /*0330*/ 	.word	0x000000ff
        /*0334*/ 	.word	0x00000038
        /*0338*/ 	.short	0x0100
        /*033a*/ 	.byte	0x08
	.zero		1


	//   ....[6]....
        /*033c*/ 	.word	0x000002a0
        /*0340*/ 	.word	0x000000ff
        /*0344*/ 	.word	0x00000018
        /*0348*/ 	.short	0x0100
        /*034a*/ 	.byte	0x08
	.zero		1


	//   ....[7]....
        /*034c*/ 	.word	0x000002b0
        /*0350*/ 	.word	0x000000ff
        /*0354*/ 	.word	0x00000040
        /*0358*/ 	.short	0x0100
        /*035a*/ 	.byte	0x08
	.zero		1


	//   ....[8]....
        /*035c*/ 	.word	0x000002c0
        /*0360*/ 	.word	0x000000ff
        /*0364*/ 	.word	0x00000020
        /*0368*/ 	.short	0x0100
        /*036a*/ 	.byte	0x08
	.zero		1


	//   ....[9]....
        /*036c*/ 	.word	0x000002d0
        /*0370*/ 	.word	0x000000ff
        /*0374*/ 	.word	0x00000048
        /*0378*/ 	.short	0x0100
        /*037a*/ 	.byte	0x08
	.zero		1


	//   ....[10]....
        /*037c*/ 	.word	0x000004a0
        /*0380*/ 	.word	0x000000ff
        /*0384*/ 	.word	0x00000060
        /*0388*/ 	.short	0x0100
        /*038a*/ 	.byte	0x06
	.zero		1


	//   ....[11]....
        /*038c*/ 	.word	0x000004b0
        /*0390*/ 	.word	0x000000ff
        /*0394*/ 	.word	0x00000068
        /*0398*/ 	.short	0x0100
        /*039a*/ 	.byte	0x06
	.zero		1


	//   ....[12]....
        /*039c*/ 	.word	0x00001460
        /*03a0*/ 	.word	0x00000003
        /*03a4*/ 	.word	0x00000000
        /*03a8*/ 	.short	0x010a
        /*03aa*/ 	.byte	0x3f
	.zero		1


	//   ....[13]....
        /*03ac*/ 	.word	0x000014a0
        /*03b0*/ 	.word	0x00000003
        /*03b4*/ 	.word	0x00000000
        /*03b8*/ 	.short	0x010a
        /*03ba*/ 	.byte	0x3f
	.zero		1


	//   ....[14]....
        /*03bc*/ 	.word	0x000016b0
        /*03c0*/ 	.word	0x00000002
        /*03c4*/ 	.word	0x00000000
        /*03c8*/ 	.short	0x010a
        /*03ca*/ 	.byte	0x3f
	.zero		1


	//   ....[15]....
        /*03cc*/ 	.word	0x00001bd0
        /*03d0*/ 	.word	0x00000002
        /*03d4*/ 	.word	0x00000000
        /*03d8*/ 	.short	0x010a
        /*03da*/ 	.byte	0x3f
	.zero		1


	//   ....[16]....
        /*03dc*/ 	.word	0x00001e90
        /*03e0*/ 	.word	0x0000000c
        /*03e4*/ 	.word	0x00000000
        /*03e8*/ 	.short	0x010a
        /*03ea*/ 	.byte	0x3f
	.zero		1


	//   ....[17]....
        /*03ec*/ 	.word	0x000021a0
        /*03f0*/ 	.word	0x000000ff
        /*03f4*/ 	.word	0x00000000
        /*03f8*/ 	.short	0x0101
        /*03fa*/ 	.byte	0x06
	.zero		1


	//   ....[18]....
        /*03fc*/ 	.word	0x00002390
        /*0400*/ 	.word	0x0000000c
        /*0404*/ 	.word	0x00000000
        /*0408*/ 	.short	0x010a
        /*040a*/ 	.byte	0x3f
	.zero		1


	//   ....[19]....
        /*040c*/ 	.word	0x00002880
        /*0410*/ 	.word	0x000000ff
        /*0414*/ 	.word	0x00000000
        /*0418*/ 	.short	0x0101
        /*041a*/ 	.byte	0x04
	.zero		1


	//   ....[20]....
        /*041c*/ 	.word	0x00002ba0
        /*0420*/ 	.word	0x000000ff
        /*0424*/ 	.word	0x00000000
        /*0428*/ 	.short	0x0101
        /*042a*/ 	.byte	0x06
	.zero		1


	//   ....[21]....
        /*042c*/ 	.word	0x00007ff0
        /*0430*/ 	.word	0x00000024
        /*0434*/ 	.word	0x00000028
        /*0438*/ 	.short	0x010a
        /*043a*/ 	.byte	0x3f
	.zero		1


	//   ....[22]....
        /*043c*/ 	.word	0x00008c30
        /*0440*/ 	.word	0x00000000
        /*0444*/ 	.word	0x00000068
        /*0448*/ 	.short	0x0101
        /*044a*/ 	.byte	0x3f
	.zero		1


	//   ....[23]....
        /*044c*/ 	.word	0x00009430
        /*0450*/ 	.word	0x00000007
        /*0454*/ 	.word	0x00000000
        /*0458*/ 	.short	0x010a
        /*045a*/ 	.byte	0x3f
	.zero		1


	//   ....[24]....
        /*045c*/ 	.word	0x000094a0
        /*0460*/ 	.word	0x00000008
        /*0464*/ 	.word	0x00000000
        /*0468*/ 	.short	0x010a
        /*046a*/ 	.byte	0x3f
	.zero		1


	//   ....[25]....
        /*046c*/ 	.word	0x00009530
        /*0470*/ 	.word	0x00000009
        /*0474*/ 	.word	0x00000000
        /*0478*/ 	.short	0x010a
        /*047a*/ 	.byte	0x3f
	.zero		1


	//   ....[26]....
        /*047c*/ 	.word	0x000095c0
        /*0480*/ 	.word	0x00000006
        /*0484*/ 	.word	0x00000000
        /*0488*/ 	.short	0x010a
        /*048a*/ 	.byte	0x3f
	.zero		1


	//   ....[27]....
        /*048c*/ 	.word	0x00009650
        /*0490*/ 	.word	0x00000003
        /*0494*/ 	.word	0x00000000
        /*0498*/ 	.short	0x010a
        /*049a*/ 	.byte	0x3f
	.zero		1


	//   ....[28]....
        /*049c*/ 	.word	0x00009720
        /*04a0*/ 	.word	0x00000003
        /*04a4*/ 	.word	0x00000000
        /*04a8*/ 	.short	0x010a
        /*04aa*/ 	.byte	0x3f
	.zero		1


	//   ....[29]....
        /*04ac*/ 	.word	0x00009770
        /*04b0*/ 	.word	0x00000002
        /*04b4*/ 	.word	0x00000000
        /*04b8*/ 	.short	0x010a
        /*04ba*/ 	.byte	0x3f
	.zero		1


	//   ....[30]....
        /*04bc*/ 	.word	0x000097c0
        /*04c0*/ 	.word	0x0000000c
        /*04c4*/ 	.word	0x00000000
        /*04c8*/ 	.short	0x010a
        /*04ca*/ 	.byte	0x3f
	.zero		1


	//   ....[31]....
        /*04cc*/ 	.word	0x00009890
        /*04d0*/ 	.word	0x00000024
        /*04d4*/ 	.word	0x00000028
        /*04d8*/ 	.short	0x010a
        /*04da*/ 	.byte	0x3f
	.zero		1


	//   ....[32]....
        /*04dc*/ 	.word	0x00009960
        /*04e0*/ 	.word	0x00000007
        /*04e4*/ 	.word	0x00000000
        /*04e8*/ 	.short	0x010a
        /*04ea*/ 	.byte	0x3f
	.zero		1


	//   ....[33]....
        /*04ec*/ 	.word	0x000099b0
        /*04f0*/ 	.word	0x00000008
        /*04f4*/ 	.word	0x00000000
        /*04f8*/ 	.short	0x010a
        /*04fa*/ 	.byte	0x3f
	.zero		1


	//   ....[34]....
        /*04fc*/ 	.word	0x00009a00
        /*0500*/ 	.word	0x00000009
        /*0504*/ 	.word	0x00000000
        /*0508*/ 	.short	0x010a
        /*050a*/ 	.byte	0x3f
	.zero		1


	//   ....[35]....
        /*050c*/ 	.word	0x00009a50
        /*0510*/ 	.word	0x00000006
        /*0514*/ 	.word	0x00000000
        /*0518*/ 	.short	0x010a
        /*051a*/ 	.byte	0x3f
	.zero		1


	//----- nvinfo : EIATTR_NUM_MBARRIERS
	.align		4
.L_38:
        /*051c*/ 	.byte	0x03, 0x38
        /*051e*/ 	.short	0x000c


	//----- nvinfo : EIATTR_EXIT_INSTR_OFFSETS
	.align		4
        /*0520*/ 	.byte	0x04, 0x1c
        /*0522*/ 	.short	(.L_40 - .L_39)


	//   ....[0]....
.L_39:
        /*0524*/ 	.word	0x00000680


	//   ....[1]....
        /*0528*/ 	.word	0x00000f80


	//   ....[2]....
        /*052c*/ 	.word	0x00007060


	//   ....[3]....
        /*0530*/ 	.word	0x000076f0


	//   ....[4]....
        /*0534*/ 	.word	0x000096a0


	//----- nvinfo : EIATTR_MAX_THREADS
	.align		4
.L_40:
        /*0538*/ 	.byte	0x04, 0x05
        /*053a*/ 	.short	(.L_42 - .L_41)
.L_41:
        /*053c*/ 	.word	0x00000180
        /*0540*/ 	.word	0x00000001
        /*0544*/ 	.word	0x00000001


	//----- nvinfo : EIATTR_CRS_STACK_SIZE
	.align		4
.L_42:
        /*0548*/ 	.byte	0x04, 0x1e
        /*054a*/ 	.short	(.L_44 - .L_43)
.L_43:
        /*054c*/ 	.word	0x00000000


	//----- nvinfo : EIATTR_CBANK_PARAM_SIZE
	.align		4
.L_44:
        /*0550*/ 	.byte	0x03, 0x19
        /*0552*/ 	.short	0x0470


	//----- nvinfo : EIATTR_PARAM_CBANK
	.align		4
        /*0554*/ 	.byte	0x04, 0x0a
        /*0556*/ 	.short	(.L_46 - .L_45)
	.align		4
.L_45:
        /*0558*/ 	.word	index@(.nv.constant0._ZN7cutlass13device_kernelINS_4gemm6kernel13GemmUniversalIN4cute5tupleIJiiiiEEENS1_10collective13CollectiveMmaINS1_39MainloopSm90TmaGmmaRmemAWarpSpecializedILi5ENS5_IJNS4_1CILi1EEESB_SB_EEENS1_35KernelTmaWarpSpecializedCooperativeEEENS5_IJNSA_ILi256EEENSA_ILi64EEENSA_ILi32EEEEEEfNS5_IJSB_llEEEfNS5_IJlSB_lEEENS4_8TiledMMAINS4_8MMA_AtomIJNS4_4SM904GMMA29MMA_64x64x8_F32TF32TF32_RS_TNILNSO_7ScaleInE1ELSQ_1EEEEEENS4_6LayoutINS5_IJNSA_ILi2EEESB_SB_EEENS5_IJSB_NSA_ILi0EEESW_EEEEENS5_IJNS4_10UnderscoreESZ_SZ_EEEEENS4_13SM90_TMA_LOADENS4_14ComposedLayoutINS4_7SwizzleILi1ELi4ELi3EEENS4_18smem_ptr_flag_bitsILi32EEENST_INS5_IJNSA_ILi8EEES18_EEENS5_IJSB_S18_EEEEEEENS4_9Copy_AtomIJNS4_39AutoVectorizingCopyWithAssumedAlignmentILi128EEEfEEENS4_8identityES12_NS13_INS14_ILi3ELi4ELi3EEES17_NST_INS5_IJS18_SH_EEENS5_IJSH_SB_EEEEEEEvS1H_EENS_8epilogue10collective6detail29Sm90TmaWarpSpecializedAdapterINS1P_15DefaultEpilogueIfSK_SK_NS1O_6thread17LinearCombinationIfLi1EffLNS1T_9ScaleType4KindE0ELNS_15FloatRoundStyleE2EfEENS1_15EpilogueDefaultEEEEEvvEEEEvNT_6ParamsE)
        /*055c*/ 	.short	0x0210
        /*055e*/ 	.short	0x0470


	//----- nvinfo : EIATTR_SW_WAR
	.align		4
.L_46:
        /*0560*/ 	.byte	0x04, 0x36
        /*0562*/ 	.short	(.L_48 - .L_47)
.L_47:
        /*0564*/ 	.word	0x00000008
.L_48:


//--------------------- .nv.callgraph             --------------------------
	.section	.nv.callgraph,"",@"SHT_CUDA_CALLGRAPH"
	.align	4
	.sectionentsize	8
	.align		4
        /*0000*/ 	.word	0x00000000
	.align		4
        /*0004*/ 	.word	0xffffffff
	.align		4
        /*0008*/ 	.word	index@(_ZN7cutlass13device_kernelINS_4gemm6kernel13GemmUniversalIN4cute5tupleIJiiiiEEENS1_10collective13CollectiveMmaINS1_39MainloopSm90TmaGmmaRmemAWarpSpecializedILi5ENS5_IJNS4_1CILi1EEESB_SB_EEENS1_35KernelTmaWarpSpecializedCooperativeEEENS5_IJNSA_ILi256EEENSA_ILi64EEENSA_ILi32EEEEEEfNS5_IJSB_llEEEfNS5_IJlSB_lEEENS4_8TiledMMAINS4_8MMA_AtomIJNS4_4SM904GMMA29MMA_64x64x8_F32TF32TF32_RS_TNILNSO_7ScaleInE1ELSQ_1EEEEEENS4_6LayoutINS5_IJNSA_ILi2EEESB_SB_EEENS5_IJSB_NSA_ILi0EEESW_EEEEENS5_IJNS4_10UnderscoreESZ_SZ_EEEEENS4_13SM90_TMA_LOADENS4_14ComposedLayoutINS4_7SwizzleILi1ELi4ELi3EEENS4_18smem_ptr_flag_bitsILi32EEENST_INS5_IJNSA_ILi8EEES18_EEENS5_IJSB_S18_EEEEEEENS4_9Copy_AtomIJNS4_39AutoVectorizingCopyWithAssumedAlignmentILi128EEEfEEENS4_8identityES12_NS13_INS14_ILi3ELi4ELi3EEES17_NST_INS5_IJS18_SH_EEENS5_IJSH_SB_EEEEEEEvS1H_EENS_8epilogue10collective6detail29Sm90TmaWarpSpecializedAdapterINS1P_15DefaultEpilogueIfSK_SK_NS1O_6thread17LinearCombinationIfLi1EffLNS1T_9ScaleType4KindE0ELNS_15FloatRoundStyleE2EfEENS1_15EpilogueDefaultEEEEEvvEEEEvNT_6ParamsE)
	.align		4
        /*000c*/ 	.word	index@(__assertfail)
	.align		4
        /*0010*/ 	.word	0x00000000
	.align		4
        /*0014*/ 	.word	0xfffffffe
	.align		4
        /*0018*/ 	.word	0x00000000
	.align		4
        /*001c*/ 	.word	0xfffffffd
	.align		4
        /*0020*/ 	.word	0x00000000
	.align		4
        /*0024*/ 	.word	0xfffffffc


//--------------------- .nv.constant4             --------------------------
	.section	.nv.constant4,"a",@progbits
	.align	8
	.align		8
.nv.constant4:
        /*0000*/ 	.dword	__assertfail
	.align		8
        /*0008*/ 	.dword	__unnamed_1
	.align		8
        /*0010*/ 	.dword	__unnamed_2
	.align		8
        /*0018*/ 	.dword	_ZN40_INTERNAL_755cad89_4_k_cu_ffe96d24_159374cuda3std3__45__cpo5beginE
	.align		8
        /*0020*/ 	.dword	_ZN40_INTERNAL_755cad89_4_k_cu_ffe96d24_159374cuda3std3__45__cpo3endE
	.align		8
        /*0028*/ 	.dword	_ZN40_INTERNAL_755cad89_4_k_cu_ffe96d24_159374cuda3std3__45__cpo6cbeginE
	.align		8
        /*0030*/ 	.dword	_ZN40_INTERNAL_755cad89_4_k_cu_ffe96d24_159374cuda3std3__45__cpo4cendE
	.align		8
        /*0038*/ 	.dword	_ZN40_INTERNAL_755cad89_4_k_cu_ffe96d24_159374cuda3std3__442_GLOBAL__N__755cad89_4_k_cu_ffe96d24_159376ignoreE
	.align		8
        /*0040*/ 	.dword	_ZN40_INTERNAL_755cad89_4_k_cu_ffe96d24_159374cuda3std3__419piecewise_constructE
	.align		8
        /*0048*/ 	.dword	_ZN40_INTERNAL_755cad89_4_k_cu_ffe96d24_159374cuda3std3__48in_placeE
	.align		8
        /*0050*/ 	.dword	_ZN40_INTERNAL_755cad89_4_k_cu_ffe96d24_159374cuda3std6ranges3__45__cpo4swapE
	.align		8
        /*0058*/ 	.dword	_ZN40_INTERNAL_755cad89_4_k_cu_ffe96d24_159374cuda3std6ranges3__45__cpo9iter_moveE
	.align		8
        /*0060*/ 	.dword	_ZN40_INTERNAL_755cad89_4_k_cu_ffe96d24_159374cute7productE
	.align		8
        /*0068*/ 	.dword	_ZN40_INTERNAL_755cad89_4_k_cu_ffe96d24_159374cute1_E
	.align		8
        /*0070*/ 	.dword	$str$24
	.align		8
        /*0078*/ 	.dword	$str$25


//--------------------- .text._ZN7cutlass13device_kernelINS_4gemm6kernel13GemmUniversalIN4cute5tupleIJiiiiEEENS1_10collective13CollectiveMmaINS1_39MainloopSm90TmaGmmaRmemAWarpSpecializedILi5ENS5_IJNS4_1CILi1EEESB_SB_EEENS1_35KernelTmaWarpSpecializedCooperativeEEENS5_IJNSA_ILi256EEENSA_ILi64EEENSA_ILi32EEEEEEfNS5_IJSB_llEEEfNS5_IJlSB_lEEENS4_8TiledMMAINS4_8MMA_AtomIJNS4_4SM904GMMA29MMA_64x64x8_F32TF32TF32_RS_TNILNSO_7ScaleInE1ELSQ_1EEEEEENS4_6LayoutINS5_IJNSA_ILi2EEESB_SB_EEENS5_IJSB_NSA_ILi0EEESW_EEEEENS5_IJNS4_10UnderscoreESZ_SZ_EEEEENS4_13SM90_TMA_LOADENS4_14ComposedLayoutINS4_7SwizzleILi1ELi4ELi3EEENS4_18smem_ptr_flag_bitsILi32EEENST_INS5_IJNSA_ILi8EEES18_EEENS5_IJSB_S18_EEEEEEENS4_9Copy_AtomIJNS4_39AutoVectorizingCopyWithAssumedAlignmentILi128EEEfEEENS4_8identityES12_NS13_INS14_ILi3ELi4ELi3EEES17_NST_INS5_IJS18_SH_EEENS5_IJSH_SB_EEEEEEEvS1H_EENS_8epilogue10collective6detail29Sm90TmaWarpSpecializedAdapterINS1P_15DefaultEpilogueIfSK_SK_NS1O_6thread17LinearCombinationIfLi1EffLNS1T_9ScaleType4KindE0ELNS_15FloatRoundStyleE2EfEENS1_15EpilogueDefaultEEEEEvvEEEEvNT_6ParamsE --------------------------
	.section	.text._ZN7cutlass13device_kernelINS_4gemm6kernel13GemmUniversalIN4cute5tupleIJiiiiEEENS1_10collective13CollectiveMmaINS1_39MainloopSm90TmaGmmaRmemAWarpSpecializedILi5ENS5_IJNS4_1CILi1EEESB_SB_EEENS1_35KernelTmaWarpSpecializedCooperativeEEENS5_IJNSA_ILi256EEENSA_ILi64EEENSA_ILi32EEEEEEfNS5_IJSB_llEEEfNS5_IJlSB_lEEENS4_8TiledMMAINS4_8MMA_AtomIJNS4_4SM904GMMA29MMA_64x64x8_F32TF32TF32_RS_TNILNSO_7ScaleInE1ELSQ_1EEEEEENS4_6LayoutINS5_IJNSA_ILi2EEESB_SB_EEENS5_IJSB_NSA_ILi0EEESW_EEEEENS5_IJNS4_10UnderscoreESZ_SZ_EEEEENS4_13SM90_TMA_LOADENS4_14ComposedLayoutINS4_7SwizzleILi1ELi4ELi3EEENS4_18smem_ptr_flag_bitsILi32EEENST_INS5_IJNSA_ILi8EEES18_EEENS5_IJSB_S18_EEEEEEENS4_9Copy_AtomIJNS4_39AutoVectorizingCopyWithAssumedAlignmentILi128EEEfEEENS4_8identityES12_NS13_INS14_ILi3ELi4ELi3EEES17_NST_INS5_IJS18_SH_EEENS5_IJSH_SB_EEEEEEEvS1H_EENS_8epilogue10collective6detail29Sm90TmaWarpSpecializedAdapterINS1P_15DefaultEpilogueIfSK_SK_NS1O_6thread17LinearCombinationIfLi1EffLNS1T_9ScaleType4KindE0ELNS_15FloatRoundStyleE2EfEENS1_15EpilogueDefaultEEEEEvvEEEEvNT_6ParamsE,"ax",@progbits
	.align	128
.text._ZN7cutlass13device_kernelINS_4gemm6kernel13GemmUniversalIN4cute5tupleIJiiiiEEENS1_10collective13CollectiveMmaINS1_39MainloopSm90TmaGmmaRmemAWarpSpecializedILi5ENS5_IJNS4_1CILi1EEESB_SB_EEENS1_35KernelTmaWarpSpecializedCooperativeEEENS5_IJNSA_ILi256EEENSA_ILi64EEENSA_ILi32EEEEEEfNS5_IJSB_llEEEfNS5_IJlSB_lEEENS4_8TiledMMAINS4_8MMA_AtomIJNS4_4SM904GMMA29MMA_64x64x8_F32TF32TF32_RS_TNILNSO_7ScaleInE1ELSQ_1EEEEEENS4_6LayoutINS5_IJNSA_ILi2EEESB_SB_EEENS5_IJSB_NSA_ILi0EEESW_EEEEENS5_IJNS4_10UnderscoreESZ_SZ_EEEEENS4_13SM90_TMA_LOADENS4_14ComposedLayoutINS4_7SwizzleILi1ELi4ELi3EEENS4_18smem_ptr_flag_bitsILi32EEENST_INS5_IJNSA_ILi8EEES18_EEENS5_IJSB_S18_EEEEEEENS4_9Copy_AtomIJNS4_39AutoVectorizingCopyWithAssumedAlignmentILi128EEEfEEENS4_8identityES12_NS13_INS14_ILi3ELi4ELi3EEES17_NST_INS5_IJS18_SH_EEENS5_IJSH_SB_EEEEEEEvS1H_EENS_8epilogue10collective6detail29Sm90TmaWarpSpecializedAdapterINS1P_15DefaultEpilogueIfSK_SK_NS1O_6thread17LinearCombinationIfLi1EffLNS1T_9ScaleType4KindE0ELNS_15FloatRoundStyleE2EfEENS1_15EpilogueDefaultEEEEEvvEEEEvNT_6ParamsE:
        .type           _ZN7cutlass13device_kernelINS_4gemm6kernel13GemmUniversalIN4cute5tupleIJiiiiEEENS1_10collective13CollectiveMmaINS1_39MainloopSm90TmaGmmaRmemAWarpSpecializedILi5ENS5_IJNS4_1CILi1EEESB_SB_EEENS1_35KernelTmaWarpSpecializedCooperativeEEENS5_IJNSA_ILi256EEENSA_ILi64EEENSA_ILi32EEEEEEfNS5_IJSB_llEEEfNS5_IJlSB_lEEENS4_8TiledMMAINS4_8MMA_AtomIJNS4_4SM904GMMA29MMA_64x64x8_F32TF32TF32_RS_TNILNSO_7ScaleInE1ELSQ_1EEEEEENS4_6LayoutINS5_IJNSA_ILi2EEESB_SB_EEENS5_IJSB_NSA_ILi0EEESW_EEEEENS5_IJNS4_10UnderscoreESZ_SZ_EEEEENS4_13SM90_TMA_LOADENS4_14ComposedLayoutINS4_7SwizzleILi1ELi4ELi3EEENS4_18smem_ptr_flag_bitsILi32EEENST_INS5_IJNSA_ILi8EEES18_EEENS5_IJSB_S18_EEEEEEENS4_9Copy_AtomIJNS4_39AutoVectorizingCopyWithAssumedAlignmentILi128EEEfEEENS4_8identityES12_NS13_INS14_ILi3ELi4ELi3EEES17_NST_INS5_IJS18_SH_EEENS5_IJSH_SB_EEEEEEEvS1H_EENS_8epilogue10collective6detail29Sm90TmaWarpSpecializedAdapterINS1P_15DefaultEpilogueIfSK_SK_NS1O_6thread17LinearCombinationIfLi1EffLNS1T_9ScaleType4KindE0ELNS_15FloatRoundStyleE2EfEENS1_15EpilogueDefaultEEEEEvvEEEEvNT_6ParamsE,@function
        .size           _ZN7cutlass13device_kernelINS_4gemm6kernel13GemmUniversalIN4cute5tupleIJiiiiEEENS1_10collective13CollectiveMmaINS1_39MainloopSm90TmaGmmaRmemAWarpSpecializedILi5ENS5_IJNS4_1CILi1EEESB_SB_EEENS1_35KernelTmaWarpSpecializedCooperativeEEENS5_IJNSA_ILi256EEENSA_ILi64EEENSA_ILi32EEEEEEfNS5_IJSB_llEEEfNS5_IJlSB_lEEENS4_8TiledMMAINS4_8MMA_AtomIJNS4_4SM904GMMA29MMA_64x64x8_F32TF32TF32_RS_TNILNSO_7ScaleInE1ELSQ_1EEEEEENS4_6LayoutINS5_IJNSA_ILi2EEESB_SB_EEENS5_IJSB_NSA_ILi0EEESW_EEEEENS5_IJNS4_10UnderscoreESZ_SZ_EEEEENS4_13SM90_TMA_LOADENS4_14ComposedLayoutINS4_7SwizzleILi1ELi4ELi3EEENS4_18smem_ptr_flag_bitsILi32EEENST_INS5_IJNSA_ILi8EEES18_EEENS5_IJSB_S18_EEEEEEENS4_9Copy_AtomIJNS4_39AutoVectorizingCopyWithAssumedAlignmentILi128EEEfEEENS4_8identityES12_NS13_INS14_ILi3ELi4ELi3EEES17_NST_INS5_IJS18_SH_EEENS5_IJSH_SB_EEEEEEEvS1H_EENS_8epilogue10collective6detail29Sm90TmaWarpSpecializedAdapterINS1P_15DefaultEpilogueIfSK_SK_NS1O_6thread17LinearCombinationIfLi1EffLNS1T_9ScaleType4KindE0ELNS_15FloatRoundStyleE2EfEENS1_15EpilogueDefaultEEEEEvvEEEEvNT_6ParamsE,(.L_x_209 - _ZN7cutlass13device_kernelINS_4gemm6kernel13GemmUniversalIN4cute5tupleIJiiiiEEENS1_10collective13CollectiveMmaINS1_39MainloopSm90TmaGmmaRmemAWarpSpecializedILi5ENS5_IJNS4_1CILi1EEESB_SB_EEENS1_35KernelTmaWarpSpecializedCooperativeEEENS5_IJNSA_ILi256EEENSA_ILi64EEENSA_ILi32EEEEEEfNS5_IJSB_llEEEfNS5_IJlSB_lEEENS4_8TiledMMAINS4_8MMA_AtomIJNS4_4SM904GMMA29MMA_64x64x8_F32TF32TF32_RS_TNILNSO_7ScaleInE1ELSQ_1EEEEEENS4_6LayoutINS5_IJNSA_ILi2EEESB_SB_EEENS5_IJSB_NSA_ILi0EEESW_EEEEENS5_IJNS4_10UnderscoreESZ_SZ_EEEEENS4_13SM90_TMA_LOADENS4_14ComposedLayoutINS4_7SwizzleILi1ELi4ELi3EEENS4_18smem_ptr_flag_bitsILi32EEENST_INS5_IJNSA_ILi8EEES18_EEENS5_IJSB_S18_EEEEEEENS4_9Copy_AtomIJNS4_39AutoVectorizingCopyWithAssumedAlignmentILi128EEEfEEENS4_8identityES12_NS13_INS14_ILi3ELi4ELi3EEES17_NST_INS5_IJS18_SH_EEENS5_IJSH_SB_EEEEEEEvS1H_EENS_8epilogue10collective6detail29Sm90TmaWarpSpecializedAdapterINS1P_15DefaultEpilogueIfSK_SK_NS1O_6thread17LinearCombinationIfLi1EffLNS1T_9ScaleType4KindE0ELNS_15FloatRoundStyleE2EfEENS1_15EpilogueDefaultEEEEEvvEEEEvNT_6ParamsE)
        .other          _ZN7cutlass13device_kernelINS_4gemm6kernel13GemmUniversalIN4cute5tupleIJiiiiEEENS1_10collective13CollectiveMmaINS1_39MainloopSm90TmaGmmaRmemAWarpSpecializedILi5ENS5_IJNS4_1CILi1EEESB_SB_EEENS1_35KernelTmaWarpSpecializedCooperativeEEENS5_IJNSA_ILi256EEENSA_ILi64EEENSA_ILi32EEEEEEfNS5_IJSB_llEEEfNS5_IJlSB_lEEENS4_8TiledMMAINS4_8MMA_AtomIJNS4_4SM904GMMA29MMA_64x64x8_F32TF32TF32_RS_TNILNSO_7ScaleInE1ELSQ_1EEEEEENS4_6LayoutINS5_IJNSA_ILi2EEESB_SB_EEENS5_IJSB_NSA_ILi0EEESW_EEEEENS5_IJNS4_10UnderscoreESZ_SZ_EEEEENS4_13SM90_TMA_LOADENS4_14ComposedLayoutINS4_7SwizzleILi1ELi4ELi3EEENS4_18smem_ptr_flag_bitsILi32EEENST_INS5_IJNSA_ILi8EEES18_EEENS5_IJSB_S18_EEEEEEENS4_9Copy_AtomIJNS4_39AutoVectorizingCopyWithAssumedAlignmentILi128EEEfEEENS4_8identityES12_NS13_INS14_ILi3ELi4ELi3EEES17_NST_INS5_IJS18_SH_EEENS5_IJSH_SB_EEEEEEEvS1H_EENS_8epilogue10collective6detail29Sm90TmaWarpSpecializedAdapterINS1P_15DefaultEpilogueIfSK_SK_NS1O_6thread17LinearCombinationIfLi1EffLNS1T_9ScaleType4KindE0ELNS_15FloatRoundStyleE2EfEENS1_15EpilogueDefaultEEEEEvvEEEEvNT_6ParamsE,@"STO_CUDA_ENTRY STV_DEFAULT"
_ZN7cutlass13device_kernelINS_4gemm6kernel13GemmUniversalIN4cute5tupleIJiiiiEEENS1_10collective13CollectiveMmaINS1_39MainloopSm90TmaGmmaRmemAWarpSpecializedILi5ENS5_IJNS4_1CILi1EEESB_SB_EEENS1_35KernelTmaWarpSpecializedCooperativeEEENS5_IJNSA_ILi256EEENSA_ILi64EEENSA_ILi32EEEEEEfNS5_IJSB_llEEEfNS5_IJlSB_lEEENS4_8TiledMMAINS4_8MMA_AtomIJNS4_4SM904GMMA29MMA_64x64x8_F32TF32TF32_RS_TNILNSO_7ScaleInE1ELSQ_1EEEEEENS4_6LayoutINS5_IJNSA_ILi2EEESB_SB_EEENS5_IJSB_NSA_ILi0EEESW_EEEEENS5_IJNS4_10UnderscoreESZ_SZ_EEEEENS4_13SM90_TMA_LOADENS4_14ComposedLayoutINS4_7SwizzleILi1ELi4ELi3EEENS4_18smem_ptr_flag_bitsILi32EEENST_INS5_IJNSA_ILi8EEES18_EEENS5_IJSB_S18_EEEEEEENS4_9Copy_AtomIJNS4_39AutoVectorizingCopyWithAssumedAlignmentILi128EEEfEEENS4_8identityES12_NS13_INS14_ILi3ELi4ELi3EEES17_NST_INS5_IJS18_SH_EEENS5_IJSH_SB_EEEEEEEvS1H_EENS_8epilogue10collective6detail29Sm90TmaWarpSpecializedAdapterINS1P_15DefaultEpilogueIfSK_SK_NS1O_6thread17LinearCombinationIfLi1EffLNS1T_9ScaleType4KindE0ELNS_15FloatRoundStyleE2EfEENS1_15EpilogueDefaultEEEEEvvEEEEvNT_6ParamsE:
[----:B------:R-:W0:Y:S02]  /*0000*/  LDC R1, c[0x0][0x28] ;  /* 0x00000a00ff017b82 */ /* 0x000e240000000800 */
[----:B0-----:R-:W-:Y:S01]  /*0010*/  VIADD R1, R1, 0xffffffb8 ;  /* 0xffffffb801017836 */ /* 0x001fe20000000000 */
[----:B------:R-:W0:Y:S01]  /*0020*/  S2R R2, SR_TID.X ;  /* 0x0000000000027919 */ /* 0x000e220000002100 */
[----:B------:R-:W-:Y:S01]  /*0030*/  ELECT P0, URZ, PT ;  /* 0x00000000003f782f */ /* 0x000fe20003800000 */
[----:B------:R-:W-:Y:S01]  /*0040*/  BSSY B0, `(.L_x_0) ;  /* 0x000000f000007945 */ /* 0x000fe20003800000 */
[--C-:B0-----:R-:W-:Y:S02]  /*0050*/  SHF.R.U32.HI R0, RZ, 0x5, R2.reuse ;  /* 0x00000005ff007819 */ /* 0x101fe40000011602 */
[----:B------:R-:W-:-:S03]  /*0060*/  SHF.R.U32.HI R16, RZ, 0x7, R2 ;  /* 0x00000007ff107819 */ /* 0x000fc60000011602 */
[----:B------:R-:W0:Y:S04]  /*0070*/  SHFL.IDX PT, R3, R0, RZ, 0x1f ;  /* 0x00001fff00037589 */ /* 0x000e2800000e0000 */
[----:B------:R1:W2:Y:S01]  /*0080*/  SHFL.IDX PT, R5, R16, RZ, 0x1f ;  /* 0x00001fff10057589 */ /* 0x0002a200000e0000 */
[----:B0-----:R-:W-:-:S13]  /*0090*/  ISETP.NE.OR P0, PT, R3, RZ, !P0 ;  /* 0x000000ff0300720c */ /* 0x001fda0004705670 */
[----:B-12---:R-:W-:Y:S05]  /*00a0*/  @P0 BRA `(.L_x_1) ;  /* 0x0000000000200947 */ /* 0x006fea0003800000 */
[----:B------:R-:W-:Y:S02]  /*00b0*/  ULDC.64 UR4, c[0x0][0x198] ;  /* 0x0000660000047ab9 */ /* 0x000fe40000000a00 */
[----:B------:R-:W-:Y:S02]  /*00c0*/  UIADD3 UR6, UP0, UR4, 0xf0, URZ ;  /* 0x000000f004067890 */ /* 0x000fe4000ff1e03f */
[----:B------:R-:W-:Y:S02]  /*00d0*/  UIADD3 UR4, UP1, UR4, 0x1f0, URZ ;  /* 0x000001f004047890 */ /* 0x000fe4000ff3e03f */
[----:B------:R-:W-:Y:S02]  /*00e0*/  UIADD3.X UR7, URZ, UR5, URZ, UP0, !UPT ;  /* 0x000000053f077290 */ /* 0x000fe400087fe43f */
[----:B------:R-:W-:-:S07]  /*00f0*/  UIADD3.X UR5, URZ, UR5, URZ, UP1, !UPT ;  /* 0x000000053f057290 */ /* 0x000fce0008ffe43f */
[----:B------:R0:W-:Y:S02]  /*0100*/  UTMACCTL.PF [UR6] ;  /* 0x00000000060079b9 */ /* 0x0001e40008040000 */
[----:B------:R0:W-:Y:S02]  /*0110*/  UTMACCTL.PF [UR4] ;  /* 0x00000000040079b9 */ /* 0x0001e40008040000 */
[----:B0-----:R-:W-:Y:S01]  /*0120*/  NOP ;  /* 0x0000000000007918 */ /* 0x001fe20000000000 */
.L_x_1:
[----:B------:R-:W-:Y:S05]  /*0130*/  BSYNC B0 ;  /* 0x0000000000007941 */ /* 0x000fea0003800000 */
.L_x_0:
[----:B------:R-:W0:Y:S02]  /*0140*/  SHFL.IDX PT, R2, R0, RZ, 0x1f ;  /* 0x00001fff00027589 */ /* 0x000e2400000e0000 */
[----:B0-----:R-:W-:-:S13]  /*0150*/  ISETP.NE.AND P0, PT, R2, RZ, PT ;  /* 0x000000ff0200720c */ /* 0x001fda0003f05270 */
[----:B------:R-:W-:Y:S05]  /*0160*/  @P0 BRA `(.L_x_2) ;  /* 0x0000000000600947 */ /* 0x000fea0003800000 */
[----:B------:R-:W0:Y:S01]  /*0170*/  S2UR UR8, SR_CgaCtaId ;  /* 0x00000000000879c3 */ /* 0x000e220000008800 */
[----:B------:R-:W-:Y:S01]  /*0180*/  UMOV UR4, 0x400 ;  /* 0x0000040000047882 */ /* 0x000fe20000000000 */
[----:B------:R-:W-:Y:S01]  /*0190*/  UMOV UR5, 0x1 ;  /* 0x0000000100057882 */ /* 0x000fe20000000000 */
[----:B------:R-:W-:Y:S01]  /*01a0*/  UMOV UR6, 0x100 ;  /* 0x0000010000067882 */ /* 0x000fe20000000000 */
[----:B------:R-:W-:Y:S01]  /*01b0*/  ELECT P0, URZ, PT ;  /* 0x00000000003f782f */ /* 0x000fe20003800000 */
[----:B------:R-:W-:-:S04]  /*01c0*/  UIADD3 UR6, -UR6, 0x100000, URZ ;  /* 0x0010000006067890 */ /* 0x000fc8000fffe13f */
[----:B------:R-:W-:Y:S02]  /*01d0*/  USHF.L.U32 UR7, UR6, 0xb, URZ ;  /* 0x0000000b06077899 */ /* 0x000fe4000800063f */
[----:B------:R-:W-:Y:S02]  /*01e0*/  USHF.L.U32 UR6, UR6, 0x1, URZ ;  /* 0x0000000106067899 */ /* 0x000fe4000800063f */
[----:B0-----:R-:W-:Y:S02]  /*01f0*/  ULEA UR8, UR8, UR4, 0x18 ;  /* 0x0000000408087291 */ /* 0x001fe4000f8ec03f */
[----:B------:R-:W-:-:S04]  /*0200*/  UIADD3 UR4, -UR5, 0x100000, URZ ;  /* 0x0010000005047890 */ /* 0x000fc8000fffe13f */
[----:B------:R-:W-:Y:S02]  /*0210*/  USHF.L.U32 UR5, UR4, 0xb, URZ ;  /* 0x0000000b04057899 */ /* 0x000fe4000800063f */
[----:B------:R-:W-:Y:S01]  /*0220*/  USHF.L.U32 UR4, UR4, 0x1, URZ ;  /* 0x0000000104047899 */ /* 0x000fe2000800063f */
[----:B------:R-:W0:Y:S11]  /*0230*/  FENCE.VIEW.ASYNC.S ;  /* 0x00000000000073c6 */ /* 0x000e360000000000 */
[----:B0-----:R0:W1:Y:S01]  /*0240*/  SYNCS.EXCH.64 URZ, [UR8], UR4 ;  /* 0x00000004083f75b2 */ /* 0x0010620008000100 */
[----:B------:R0:W2:Y:S01]  /*0250*/  SYNCS.EXCH.64 URZ, [UR8+0x28], UR6 ;  /* 0x00002806083f75b2 */ /* 0x0000a20008000100 */
[----:B------:R0:W3:Y:S01]  /*0260*/  SYNCS.EXCH.64 URZ, [UR8+0x8], UR4 ;  /* 0x00000804083f75b2 */ /* 0x0000e20008000100 */
[----:B------:R0:W4:Y:S01]  /*0270*/  SYNCS.EXCH.64 URZ, [UR8+0x30], UR6 ;  /* 0x00003006083f75b2 */ /* 0x0001220008000100 */
[----:B------:R0:W0:Y:S01]  /*0280*/  SYNCS.EXCH.64 URZ, [UR8+0x10], UR4 ;  /* 0x00001004083f75b2 */ /* 0x0000220008000100 */
[----:B------:R0:W0:Y:S01]  /*0290*/  SYNCS.EXCH.64 URZ, [UR8+0x38], UR6 ;  /* 0x00003806083f75b2 */ /* 0x0000220008000100 */
[----:B------:R0:W0:Y:S01]  /*02a0*/  SYNCS.EXCH.64 URZ, [UR8+0x18], UR4 ;  /* 0x00001804083f75b2 */ /* 0x0000220008000100 */
[----:B------:R0:W0:Y:S01]  /*02b0*/  SYNCS.EXCH.64 URZ, [UR8+0x40], UR6 ;  /* 0x00004006083f75b2 */ /* 0x0000220008000100 */
[----:B------:R0:W0:Y:S01]  /*02c0*/  SYNCS.EXCH.64 URZ, [UR8+0x20], UR4 ;  /* 0x00002004083f75b2 */ /* 0x0000220008000100 */
[----:B------:R0:W0:Y:S01]  /*02d0*/  SYNCS.EXCH.64 URZ, [UR8+0x48], UR6 ;  /* 0x00004806083f75b2 */ /* 0x0000220008000100 */
[----:B------:R-:W-:Y:S01]  /*02e0*/  NOP ;  /* 0x0000000000007918 */ /* 0x000fe20000000000 */
.L_x_2:
[----:B------:R-:W5:Y:S01]  /*02f0*/  LDL.LU R6, [R1+0xc] ;  /* 0x00000c0001067983 */ /* 0x000f620000300800 */
[----:B------:R-:W1:Y:S01]  /*0300*/  LDC R2, c[0x0][0x65c] ;  /* 0x00019700ff027b82 */ /* 0x000e620000000800 */
[----:B------:R-:W-:Y:S02]  /*0310*/  ELECT P0, URZ, PT ;  /* 0x00000000003f782f */ /* 0x000fe40003800000 */
[C---:B------:R-:W-:Y:S01]  /*0320*/  ISETP.NE.AND P2, PT, R5.reuse, RZ, PT ;  /* 0x000000ff0500720c */ /* 0x040fe20003f45270 */
[----:B------:R-:W2:Y:S01]  /*0330*/  SHFL.IDX PT, R0, R0, RZ, 0x1f ;  /* 0x00001fff00007589 */ /* 0x000ea200000e0000 */
[----:B0-----:R-:W-:Y:S01]  /*0340*/  UMOV UR4, 0x20 ;  /* 0x0000002000047882 */ /* 0x001fe20000000000 */
[----:B------:R-:W-:Y:S01]  /*0350*/  VIADD R10, R5, 0xffffffff ;  /* 0xffffffff050a7836 */ /* 0x000fe20000000000 */
[----:B------:R-:W-:Y:S01]  /*0360*/  NOP ;  /* 0x0000000000007918 */ /* 0x000fe20000000000 */
[----:B------:R-:W0:Y:S01]  /*0370*/  S2R R4, SR_CTAID.Y ;  /* 0x0000000000047919 */ /* 0x000e220000002600 */
[----:B------:R-:W-:-:S02]  /*0380*/  NOP ;  /* 0x0000000000007918 */ /* 0x000fc40000000000 */
[----:B------:R-:W-:Y:S02]  /*0390*/  ISETP.GE.U32.AND P1, PT, R10, 0x2, PT ;  /* 0x000000020a00780c */ /* 0x000fe40003f26070 */
[----:B-1----:R-:W-:Y:S02]  /*03a0*/  ISETP.NE.AND P3, PT, R2, 0x1, PT ;  /* 0x000000010200780c */ /* 0x002fe40003f65270 */
[----:B------:R-:W1:Y:S01]  /*03b0*/  S2R R2, SR_CTAID.X ;  /* 0x0000000000027919 */ /* 0x000e620000002500 */
[----:B--2---:R-:W-:-:S10]  /*03c0*/  ISETP.NE.OR P0, PT, R0, RZ, !P0 ;  /* 0x000000ff0000720c */ /* 0x004fd40004705670 */
[----:B------:R-:W1:Y:S01]  /*03d0*/  @P3 LDC R9, c[0x0][0x10] ;  /* 0x00000400ff093b82 */ /* 0x000e620000000800 */
[----:B------:R-:W-:Y:S02]  /*03e0*/  @P3 IMAD.MOV.U32 R7, RZ, RZ, RZ ;  /* 0x000000ffff073224 */ /* 0x000fe400078e00ff */
[----:B------:R-:W-:Y:S01]  /*03f0*/  VOTEU.ALL UP0, P0 ;  /* 0x00000000003f7886 */ /* 0x000fe20000000000 */
[----:B------:R-:W-:-:S04]  /*0400*/  VOTEU.ALL UP1, P0 ;  /* 0x00000000003f7886 */ /* 0x000fc80000020000 */
[----:B------:R-:W2:Y:S01]  /*0410*/  @!UP0 S2UR UR7, SR_CgaCtaId ;  /* 0x00000000000789c3 */ /* 0x000ea20000008800 */
[----:B------:R-:W-:Y:S01]  /*0420*/  @!UP0 UMOV UR6, 0x400 ;  /* 0x0000040000068882 */ /* 0x000fe20000000000 */
[----:B------:R-:W-:-:S04]  /*0430*/  @!UP0 UIADD3 UR4, -UR4, 0x100000, URZ ;  /* 0x0010000004048890 */ /* 0x000fc8000fffe13f */
[----:B------:R-:W-:Y:S02]  /*0440*/  @!UP0 USHF.L.U32 UR5, UR4, 0xb, URZ ;  /* 0x0000000b04058899 */ /* 0x000fe4000800063f */
[----:B------:R-:W-:Y:S01]  /*0450*/  @!UP0 USHF.L.U32 UR4, UR4, 0x1, URZ ;  /* 0x0000000104048899 */ /* 0x000fe2000800063f */
[----:B------:R-:W3:Y:S01]  /*0460*/  @!P3 LDC R11, c[0x0][0xc] ;  /* 0x00000300ff0bbb82 */ /* 0x000ee20000000800 */
[----:B--2---:R-:W-:Y:S01]  /*0470*/  @!UP0 ULEA UR6, UR7, UR6, 0x18 ;  /* 0x0000000607068291 */ /* 0x004fe2000f8ec03f */
[----:B------:R-:W-:Y:S01]  /*0480*/  VOTEU.ALL UP0, P0 ;  /* 0x00000000003f7886 */ /* 0x000fe20000000000 */
[----:B------:R-:W2:Y:S10]  /*0490*/  FENCE.VIEW.ASYNC.S ;  /* 0x00000000000073c6 */ /* 0x000eb40000000000 */
[----:B--2---:R2:W3:Y:S01]  /*04a0*/  @!UP0 SYNCS.EXCH.64 URZ, [UR6+0x60], UR4 ;  /* 0x00006004063f85b2 */ /* 0x0044e20008000100 */
[----:B------:R2:W3:Y:S01]  /*04b0*/  @!UP1 SYNCS.EXCH.64 URZ, [UR6+0x68], UR4 ;  /* 0x00006804063f95b2 */ /* 0x0004e20008000100 */
[----:B------:R-:W-:Y:S01]  /*04c0*/  NOP ;  /* 0x0000000000007918 */ /* 0x000fe20000000000 */
[----:B-----5:R-:W-:-:S04]  /*04d0*/  LOP3.LUT R6, R6, 0xfffff7ff, RZ, 0xc0, !PT ;  /* 0xfffff7ff06067812 */ /* 0x020fc800078ec0ff */
[----:B------:R-:W-:-:S05]  /*04e0*/  @P3 LOP3.LUT R6, R6, 0x800, RZ, 0xfc, !PT ;  /* 0x0000080006063812 */ /* 0x000fca00078efcff */
[----:B------:R5:W-:Y:S02]  /*04f0*/  STL [R1+0xc], R6 ;  /* 0x00000c0601007387 */ /* 0x000be40000100800 */
[----:B-----5:R-:W-:-:S04]  /*0500*/  SHF.R.S32.HI R6, RZ, 0x1f, R3 ;  /* 0x0000001fff067819 */ /* 0x020fc80000011403 */
[----:B------:R-:W-:-:S04]  /*0510*/  LEA.HI R6, R6, R3, RZ, 0x2 ;  /* 0x0000000306067211 */ /* 0x000fc800078f10ff */
[----:B------:R-:W-:Y:S01]  /*0520*/  LOP3.LUT R0, R6, 0xfffffffc, RZ, 0xc0, !PT ;  /* 0xfffffffc06007812 */ /* 0x000fe200078ec0ff */
[----:B0-----:R-:W-:-:S04]  /*0530*/  @P3 IMAD.MOV.U32 R6, RZ, RZ, R4 ;  /* 0x000000ffff063224 */ /* 0x001fc800078e0004 */
[----:B------:R-:W-:Y:S02]  /*0540*/  IMAD.IADD R0, R3, 0x1, -R0 ;  /* 0x0000000103007824 */ /* 0x000fe400078e0a00 */
[----:B------:R-:W-:Y:S02]  /*0550*/  IMAD.MOV.U32 R3, RZ, RZ, RZ ;  /* 0x000000ffff037224 */ /* 0x000fe400078e00ff */
[----:B-1----:R-:W-:Y:S01]  /*0560*/  @P3 IMAD.WIDE.U32 R8, R2, R9, R6 ;  /* 0x0000000902083225 */ /* 0x002fe200078e0006 */
[----:B---34-:R-:W-:Y:S01]  /*0570*/  BAR.SYNC.DEFER_BLOCKING 0x0 ;  /* 0x0000000000007b1d */ /* 0x018fe20000010000 */
[C---:B------:R-:W-:Y:S02]  /*0580*/  ISETP.NE.AND P0, PT, R0.reuse, 0x3, PT ;  /* 0x000000030000780c */ /* 0x040fe40003f05270 */
[----:B------:R-:W-:Y:S02]  /*0590*/  @!P3 IMAD.WIDE.U32 R6, R11, R4, R2 ;  /* 0x000000040b06b225 */ /* 0x000fe400078e0002 */
[----:B------:R-:W-:-:S02]  /*05a0*/  ISETP.EQ.OR P0, PT, R0, RZ, !P0 ;  /* 0x000000ff0000720c */ /* 0x000fc40004702670 */
[----:B------:R-:W-:Y:S02]  /*05b0*/  @P3 IMAD.MOV.U32 R12, RZ, RZ, R8 ;  /* 0x000000ffff0c3224 */ /* 0x000fe400078e0008 */
[----:B------:R-:W-:Y:S01]  /*05c0*/  ISETP.EQ.AND P0, PT, R5, RZ, P0 ;  /* 0x000000ff0500720c */ /* 0x000fe20000702270 */
[----:B------:R-:W-:Y:S02]  /*05d0*/  @P3 IMAD.MOV.U32 R5, RZ, RZ, RZ ;  /* 0x000000ffff053224 */ /* 0x000fe400078e00ff */
[----:B------:R-:W-:Y:S02]  /*05e0*/  @!P3 IMAD.MOV.U32 R12, RZ, RZ, R6 ;  /* 0x000000ffff0cb224 */ /* 0x000fe400078e0006 */
[----:B------:R-:W-:Y:S01]  /*05f0*/  @P3 IMAD.IADD R20, R9, 0x1, R5 ;  /* 0x0000000109143824 */ /* 0x000fe200078e0205 */
[----:B------:R-:W-:Y:S01]  /*0600*/  SEL R5, RZ, 0x1, !P0 ;  /* 0x00000001ff057807 */ /* 0x000fe20004000000 */
[----:B------:R-:W-:Y:S01]  /*0610*/  @!P3 IMAD.MOV.U32 R20, RZ, RZ, R7 ;  /* 0x000000ffff14b224 */ /* 0x000fe200078e0007 */
[----:B------:R2:W-:Y:S02]  /*0620*/  STL [R1+0x1c], R12 ;  /* 0x00001c0c01007387 */ /* 0x0005e40000100800 */
[----:B------:R-:W-:-:S02]  /*0630*/  SEL R5, R5, 0x2, P1 ;  /* 0x0000000205057807 */ /* 0x000fc40000800000 */
[----:B------:R2:W-:Y:S04]  /*0640*/  STL [R1+0x18], R20 ;  /* 0x0000181401007387 */ /* 0x0005e80000100800 */
[----:B------:R2:W-:Y:S01]  /*0650*/  STL [R1+0x14], R5 ;  /* 0x0000140501007387 */ /* 0x0005e20000100800 */
[----:B------:R-:W-:Y:S05]  /*0660*/  @!P2 BRA `(.L_x_3) ;  /* 0x000000680080a947 */ /* 0x000fea0003800000 */
[----:B------:R-:W-:-:S13]  /*0670*/  ISETP.GT.U32.AND P0, PT, R10, 0x1, PT ;  /* 0x000000010a00780c */ /* 0x000fda0003f04070 */
[----:B--2---:R-:W-:Y:S05]  /*0680*/  @P0 EXIT ;  /* 0x000000000000094d */ /* 0x004fea0003800000 */
[----:B------:R-:W-:Y:S01]  /*0690*/  ULDC.64 UR4, c[0x0][0x650] ;  /* 0x0001940000047ab9 */ /* 0x000fe20000000a00 */
[----:B------:R-:W-:Y:S01]  /*06a0*/  PRMT R0, RZ, 0x7610, R0 ;  /* 0x00007610ff007816 */ /* 0x000fe20000000000 */
[----:B------:R-:W-:Y:S01]  /*06b0*/  IMAD.MOV.U32 R22, RZ, RZ, -0x1 ;  /* 0xffffffffff167424 */ /* 0x000fe200078e00ff */
[----:B------:R-:W-:Y:S01]  /*06c0*/  ISETP.GE.U32.AND P0, PT, R12, UR4, PT ;  /* 0x000000040c007c0c */ /* 0x000fe2000bf06070 */
[----:B------:R-:W-:Y:S01]  /*06d0*/  IMAD.MOV.U32 R23, RZ, RZ, -0x1 ;  /* 0xffffffffff177424 */ /* 0x000fe200078e00ff */
[----:B------:R-:W-:Y:S02]  /*06e0*/  MOV R17, 0xffffffff ;  /* 0xffffffff00117802 */ /* 0x000fe40000000f00 */
[----:B------:R-:W-:-:S13]  /*06f0*/  ISETP.GE.U32.AND.EX P0, PT, R20, UR5, PT, P0 ;  /* 0x0000000514007c0c */ /* 0x000fda000bf06100 */
[----:B------:R-:W-:Y:S05]  /*0700*/  @P0 BRA `(.L_x_4) ;  /* 0x0000000400640947 */ /* 0x000fea0003800000 */
[----:B------:R-:W0:Y:S01]  /*0710*/  LDC.64 R14, c[0x0][0x628] ;  /* 0x00018a00ff0e7b82 */ /* 0x000e220000000a00 */
[----:B------:R-:W-:Y:S02]  /*0720*/  IMAD.MOV.U32 R6, RZ, RZ, R12 ;  /* 0x000000ffff067224 */ /* 0x000fe400078e000c */
[----:B------:R-:W-:-:S05]  /*0730*/  IMAD.MOV.U32 R7, RZ, RZ, R20 ;  /* 0x000000ffff077224 */ /* 0x000fca00078e0014 */
[----:B------:R-:W1:Y:S08]  /*0740*/  LDC R0, c[0x0][0x630] ;  /* 0x00018c00ff007b82 */ /* 0x000e700000000800 */
[----:B------:R-:W2:Y:S01]  /*0750*/  LDC.64 R18, c[0x0][0x620] ;  /* 0x00018800ff127b82 */ /* 0x000ea20000000a00 */
[----:B0-----:R-:W-:-:S04]  /*0760*/  ISETP.NE.U32.AND P0, PT, R14, RZ, PT ;  /* 0x000000ff0e00720c */ /* 0x001fc80003f05070 */
[----:B------:R-:W-:-:S13]  /*0770*/  ISETP.NE.AND.EX P0, PT, R15, RZ, PT, P0 ;  /* 0x000000ff0f00720c */ /* 0x000fda0003f05300 */
[----:B-12---:R-:W-:Y:S05]  /*0780*/  @!P0 BRA `(.L_x_5) ;  /* 0x0000000000288947 */ /* 0x006fea0003800000 */
[----:B------:R-:W0:Y:S02]  /*0790*/  LDC R5, c[0x0][0x634] ;  /* 0x00018d00ff057b82 */ /* 0x000e240000000800 */
[----:B0-----:R-:W-:-:S05]  /*07a0*/  IADD3 R5, P0, R12, R5, RZ ;  /* 0x000000050c057210 */ /* 0x001fca0007f1e0ff */
[----:B------:R-:W-:-:S04]  /*07b0*/  IMAD.X R13, RZ, RZ, R20, P0 ;  /* 0x000000ffff0d7224 */ /* 0x000fc800000e0614 */
[----:B------:R-:W-:-:S04]  /*07c0*/  IMAD.WIDE.U32 R6, R13, R14, RZ ;  /* 0x0000000e0d067225 */ /* 0x000fc800078e00ff */
[----:B------:R-:W-:-:S04]  /*07d0*/  IMAD.WIDE.U32 R8, P0, R5, R15, R6 ;  /* 0x0000000f05087225 */ /* 0x000fc80007800006 */
[----:B------:R-:W-:-:S04]  /*07e0*/  IMAD.WIDE.U32 R6, R5, R14, RZ ;  /* 0x0000000e05067225 */ /* 0x000fc800078e00ff */
[----:B------:R-:W-:Y:S01]  /*07f0*/  IMAD.X R11, RZ, RZ, RZ, P0 ;  /* 0x000000ffff0b7224 */ /* 0x000fe200000e06ff */
[----:B------:R-:W-:Y:S01]  /*0800*/  IADD3 RZ, P0, R7, R8, RZ ;  /* 0x0000000807ff7210 */ /* 0x000fe20007f1e0ff */
[----:B------:R-:W-:-:S04]  /*0810*/  IMAD.MOV.U32 R10, RZ, RZ, R9 ;  /* 0x000000ffff0a7224 */ /* 0x000fc800078e0009 */
[----:B------:R-:W-:-:S08]  /*0820*/  IMAD.WIDE.U32.X R6, R13, R15, R10, P0 ;  /* 0x0000000f0d067225 */ /* 0x000fd000000e040a */
.L_x_5:
[-CC-:B------:R-:W-:Y:S01]  /*0830*/  SHF.R.U64 R24, R6, R0.reuse, R7.reuse ;  /* 0x0000000006187219 */ /* 0x180fe20000001207 */
[----:B------:R-:W0:Y:S01]  /*0840*/  LDC R10, c[0x0][0x618] ;  /* 0x00018600ff0a7b82 */ /* 0x000e220000000800 */
[----:B------:R-:W-:Y:S01]  /*0850*/  SHF.R.U32.HI R3, RZ, R0, R7 ;  /* 0x00000000ff037219 */ /* 0x000fe20000011607 */
[----:B------:R-:W-:Y:S01]  /*0860*/  IMAD.MOV.U32 R7, RZ, RZ, R20 ;  /* 0x000000ffff077224 */ /* 0x000fe200078e0014 */
[----:B------:R-:W-:Y:S01]  /*0870*/  IADD3 R5, P0, RZ, -R24, RZ ;  /* 0x80000018ff057210 */ /* 0x000fe20007f1e0ff */
[----:B------:R-:W-:Y:S01]  /*0880*/  ULDC UR4, c[0x0][0x150] ;  /* 0x0000540000047ab9 */ /* 0x000fe20000000800 */
[----:B------:R-:W-:Y:S01]  /*0890*/  I2FP.F32.U32 R0, R2 ;  /* 0x0000000200007245 */ /* 0x000fe20000201000 */
[----:B------:R-:W-:Y:S02]  /*08a0*/  IMAD.MOV.U32 R6, RZ, RZ, R12 ;  /* 0x000000ffff067224 */ /* 0x000fe400078e000c */
[----:B------:R-:W1:Y:S01]  /*08b0*/  LDC.64 R20, c[0x0][0x640] ;  /* 0x00019000ff147b82 */ /* 0x000e620000000a00 */
[----:B------:R-:W-:-:S02]  /*08c0*/  IMAD.X R9, RZ, RZ, ~R3, P0 ;  /* 0x000000ffff097224 */ /* 0x000fc400000e0e03 */
[----:B------:R-:W-:Y:S01]  /*08d0*/  FMUL R0, R0, UR4 ;  /* 0x0000000400007c20 */ /* 0x000fe20008400000 */
[----:B------:R-:W-:Y:S01]  /*08e0*/  IMAD.WIDE.U32 R6, R5, R18, R6 ;  /* 0x0000001205067225 */ /* 0x000fe200078e0006 */
[----:B------:R-:W-:-:S03]  /*08f0*/  ULDC UR4, c[0x0][0x154] ;  /* 0x0000550000047ab9 */ /* 0x000fc60000000800 */
[----:B------:R-:W-:Y:S01]  /*0900*/  IMAD R8, R9, R18, RZ ;  /* 0x0000001209087224 */ /* 0x000fe200078e02ff */
[----:B------:R-:W2:Y:S01]  /*0910*/  LDC R3, c[0x0][0x144] ;  /* 0x00005100ff037b82 */ /* 0x000ea20000000800 */
[----:B------:R-:W3:Y:S01]  /*0920*/  F2I.U32.TRUNC.NTZ R0, R0 ;  /* 0x0000000000007305 */ /* 0x000ee2000020f000 */
[----:B------:R-:W-:Y:S02]  /*0930*/  IMAD.MOV.U32 R9, RZ, RZ, -0x1 ;  /* 0xffffffffff097424 */ /* 0x000fe400078e00ff */
[----:B------:R-:W-:-:S04]  /*0940*/  IMAD R5, R5, R19, R8 ;  /* 0x0000001305057224 */ /* 0x000fc800078e0208 */
[----:B------:R-:W4:Y:S01]  /*0950*/  LDC R14, c[0x0][0x608] ;  /* 0x00018200ff0e7b82 */ /* 0x000f220000000800 */
[----:B------:R-:W-:Y:S01]  /*0960*/  IMAD.IADD R7, R7, 0x1, R5 ;  /* 0x0000000107077824 */ /* 0x000fe200078e0205 */
[----:B------:R-:W-:-:S04]  /*0970*/  I2FP.F32.U32 R5, R4 ;  /* 0x0000000400057245 */ /* 0x000fc80000201000 */
[-CC-:B0-----:R-:W-:Y:S02]  /*0980*/  SHF.R.U64 R12, R6, R10.reuse, R7.reuse ;  /* 0x0000000a060c7219 */ /* 0x181fe40000001207 */
[----:B------:R-:W0:Y:S01]  /*0990*/  LDC R8, c[0x0][0x658] ;  /* 0x00019600ff087b82 */ /* 0x000e220000000800 */
[----:B-1----:R-:W-:Y:S01]  /*09a0*/  ISETP.NE.U32.AND P0, PT, R20, RZ, PT ;  /* 0x000000ff1400720c */ /* 0x002fe20003f05070 */
[----:B---3--:R-:W-:Y:S01]  /*09b0*/  IMAD.MOV R6, RZ, RZ, -R0 ;  /* 0x000000ffff067224 */ /* 0x008fe200078e0a00 */
[----:B------:R-:W-:Y:S02]  /*09c0*/  SHF.R.U32.HI R7, RZ, R10, R7 ;  /* 0x0000000aff077219 */ /* 0x000fe40000011607 */
[----:B------:R-:W-:-:S03]  /*09d0*/  ISETP.NE.AND.EX P0, PT, R21, RZ, PT, P0 ;  /* 0x000000ff1500720c */ /* 0x000fc60003f05300 */
[----:B------:R-:W1:Y:S01]  /*09e0*/  LDC R13, c[0x0][0x148] ;  /* 0x00005200ff0d7b82 */ /* 0x000e620000000800 */
[----:B--2---:R-:W-:Y:S02]  /*09f0*/  IMAD R0, R3, R6, R2 ;  /* 0x0000000603007224 */ /* 0x004fe400078e0202 */
[----:B------:R-:W-:-:S04]  /*0a00*/  FMUL R3, R5, UR4 ;  /* 0x0000000405037c20 */ /* 0x000fc80008400000 */
[----:B------:R2:W3:Y:S01]  /*0a10*/  F2I.U32.TRUNC.NTZ R11, R3 ;  /* 0x00000003000b7305 */ /* 0x0004e2000020f000 */
[----:B------:R-:W1:Y:S01]  /*0a20*/  LDC R17, c[0x0][0x600] ;  /* 0x00018000ff117b82 */ /* 0x000e620000000800 */
[-CC-:B----4-:R-:W-:Y:S02]  /*0a30*/  SHF.R.U64 R23, R12, R14.reuse, R7.reuse ;  /* 0x0000000e0c177219 */ /* 0x190fe40000001207 */
[----:B------:R-:W-:Y:S01]  /*0a40*/  SHF.R.U32.HI R5, RZ, R14, R7 ;  /* 0x0000000eff057219 */ /* 0x000fe20000011607 */
[----:B------:R-:W-:-:S04]  /*0a50*/  IMAD.MOV.U32 R7, RZ, RZ, 0x1 ;  /* 0x00000001ff077424 */ /* 0x000fc800078e00ff */
[----:B------:R-:W4:Y:S01]  /*0a60*/  LDC R18, c[0x0][0x648] ;  /* 0x00019200ff127b82 */ /* 0x000f220000000800 */
[-C--:B0-----:R-:W-:Y:S02]  /*0a70*/  SHF.L.U32 R2, R9, R8.reuse, RZ ;  /* 0x0000000809027219 */ /* 0x081fe400000006ff */
[-CC-:B------:R-:W-:Y:S02]  /*0a80*/  SHF.R.U64 R14, R23, R8.reuse, R5.reuse ;  /* 0x00000008170e7219 */ /* 0x180fe40000001205 */
[----:B------:R-:W-:Y:S02]  /*0a90*/  SHF.R.U32.HI R15, RZ, R8, R5 ;  /* 0x00000008ff0f7219 */ /* 0x000fe40000011605 */
[----:B------:R-:W-:Y:S01]  /*0aa0*/  LOP3.LUT R10, RZ, R2, RZ, 0x33, !PT ;  /* 0x00000002ff0a7212 */ /* 0x000fe200078e33ff */
[----:B------:R-:W0:Y:S01]  /*0ab0*/  LDC R19, c[0x0][0x638] ;  /* 0x00018e00ff137b82 */ /* 0x000e220000000800 */
[----:B------:R-:W-:Y:S01]  /*0ac0*/  SHF.L.U32 R5, R7, R8, RZ ;  /* 0x0000000807057219 */ /* 0x000fe200000006ff */
[----:B------:R-:W-:Y:S01]  /*0ad0*/  IMAD.MOV.U32 R2, RZ, RZ, R14 ;  /* 0x000000ffff027224 */ /* 0x000fe200078e000e */
[----:B--2---:R-:W-:-:S05]  /*0ae0*/  MOV R3, R15 ;  /* 0x0000000f00037202 */ /* 0x004fca0000000f00 */
[----:B------:R-:W2:Y:S01]  /*0af0*/  LDC R22, c[0x0][0x610] ;  /* 0x00018400ff167b82 */ /* 0x000ea20000000800 */
[----:B---3--:R-:W-:Y:S05]  /*0b00*/  @!P0 BRA `(.L_x_6) ;  /* 0x0000000000288947 */ /* 0x008fea0003800000 */
[----:B------:R-:W3:Y:S02]  /*0b10*/  LDC R9, c[0x0][0x64c] ;  /* 0x00019300ff097b82 */ /* 0x000ee40000000800 */
[----:B---3--:R-:W-:-:S05]  /*0b20*/  IADD3 R9, P0, R14, R9, RZ ;  /* 0x000000090e097210 */ /* 0x008fca0007f1e0ff */
        /* <DEDUP_REMOVED lines=8> */
.L_x_6:
[----:B----4-:R-:W-:Y:S01]  /*0bb0*/  SHF.R.U64 R2, R2, R18, R3 ;  /* 0x0000001202027219 */ /* 0x010fe20000001203 */
[----:B-1----:R-:W-:Y:S01]  /*0bc0*/  VIADD R3, R17, 0xffffffff ;  /* 0xffffffff11037836 */ /* 0x002fe20000000000 */
[----:B------:R-:W-:Y:S01]  /*0bd0*/  LOP3.LUT R10, R23, R10, RZ, 0xc0, !PT ;  /* 0x0000000a170a7212 */ /* 0x000fe200078ec0ff */
[----:B------:R-:W-:Y:S02]  /*0be0*/  IMAD.MOV R11, RZ, RZ, -R11 ;  /* 0x000000ffff0b7224 */ /* 0x000fe400078e0a0b */
[----:B------:R-:W-:Y:S01]  /*0bf0*/  IMAD.MOV R6, RZ, RZ, -R2 ;  /* 0x000000ffff067224 */ /* 0x000fe200078e0a02 */
[----:B------:R-:W-:Y:S01]  /*0c00*/  LOP3.LUT R3, R12, R3, RZ, 0xc0, !PT ;  /* 0x000000030c037212 */ /* 0x000fe200078ec0ff */
[----:B------:R-:W-:Y:S02]  /*0c10*/  IMAD R5, R5, R2, R10 ;  /* 0x0000000205057224 */ /* 0x000fe400078e020a */
[----:B------:R-:W-:Y:S02]  /*0c20*/  @P3 IMAD R0, R13, R11, R4 ;  /* 0x0000000b0d003224 */ /* 0x000fe400078e0204 */
[----:B0-----:R-:W-:-:S02]  /*0c30*/  IMAD R2, R6, R19, R14 ;  /* 0x0000001306027224 */ /* 0x001fc400078e020e */
[----:B--2---:R-:W-:Y:S02]  /*0c40*/  IMAD R22, R5, R22, R0 ;  /* 0x0000001605167224 */ /* 0x004fe400078e0200 */
[----:B------:R-:W-:Y:S02]  /*0c50*/  IMAD R3, R2, R17, R3 ;  /* 0x0000001102037224 */ /* 0x000fe400078e0203 */
[----:B------:R-:W-:Y:S02]  /*0c60*/  IMAD.MOV.U32 R0, RZ, RZ, 0x1 ;  /* 0x00000001ff007424 */ /* 0x000fe400078e00ff */
[----:B------:R-:W-:Y:S01]  /*0c70*/  IMAD.MOV.U32 R17, RZ, RZ, R24 ;  /* 0x000000ffff117224 */ /* 0x000fe200078e0018 */
[----:B------:R-:W-:Y:S02]  /*0c80*/  SEL R23, R3, R22, !P3 ;  /* 0x0000001603177207 */ /* 0x000fe40005800000 */
[----:B------:R-:W-:-:S07]  /*0c90*/  SEL R22, R22, R3, !P3 ;  /* 0x0000000316167207 */ /* 0x000fce0005800000 */
.L_x_4:
[----:B------:R-:W-:-:S08]  /*0ca0*/  NOP ;  /* 0x0000000000007918 */ /* 0x000fd00000000000 */
[----:B------:R-:W0:Y:S02]  /*0cb0*/  USETMAXREG.TRY_ALLOC.CTAPOOL UP0, 0xe8 ;  /* 0x000000e8000079c8 */ /* 0x000e240008000600 */
[----:B0-----:R-:W-:-:S13]  /*0cc0*/  PLOP3.LUT P0, PT, PT, PT, UP0, 0x80, 0x0 ;  /* 0x000000000000781c */ /* 0x001fda0003f0f008 */
[----:B------:R-:W-:Y:S05]  /*0cd0*/  @!P0 BRA `(.L_x_4) ;  /* 0xfffffffc00f08947 */ /* 0x000fea000383ffff */
[----:B------:R-:W-:Y:S01]  /*0ce0*/  ULDC.64 UR4, c[0x0][0x598] ;  /* 0x0001660000047ab9 */ /* 0x000fe20000000a00 */
[----:B------:R-:W-:Y:S01]  /*0cf0*/  ULDC.64 UR36, c[0x0][0x208] ;  /* 0x0000820000247ab9 */ /* 0x000fe20000000a00 */
[----:B------:R-:W-:-:S04]  /*0d00*/  ISETP.NE.U32.AND P0, PT, RZ, UR4, PT ;  /* 0x00000004ff007c0c */ /* 0x000fc8000bf05070 */
[----:B------:R-:W-:-:S13]  /*0d10*/  ISETP.NE.AND.EX P0, PT, RZ, UR5, PT, P0 ;  /* 0x00000005ff007c0c */ /* 0x000fda000bf05300 */
[----:B------:R-:W-:Y:S05]  /*0d20*/  @!P0 BRA `(.L_x_7) ;  /* 0x00000000001c8947 */ /* 0x000fea0003800000 */
[----:B------:R-:W0:Y:S02]  /*0d30*/  LDC.64 R2, c[0x0][0x598] ;  /* 0x00016600ff027b82 */ /* 0x000e240000000a00 */
[----:B0-----:R-:W2:Y:S02]  /*0d40*/  LDG.E.64 R2, desc[UR36][R2.64] ;  /* 0x0000002402027981 */ /* 0x001ea4000c1e1b00 */
[----:B--2---:R-:W-:-:S04]  /*0d50*/  ISETP.NE.U32.AND P0, PT, R2, RZ, PT ;  /* 0x000000ff0200720c */ /* 0x004fc80003f05070 */
[----:B------:R-:W-:-:S13]  /*0d60*/  ISETP.NE.AND.EX P0, PT, R3, RZ, PT, P0 ;  /* 0x000000ff0300720c */ /* 0x000fda0003f05300 */
[----:B------:R-:W-:Y:S05]  /*0d70*/  @!P0 BRA `(.L_x_7) ;  /* 0x0000000000088947 */ /* 0x000fea0003800000 */
[----:B------:R0:W5:Y:S01]  /*0d80*/  LD.E R18, desc[UR36][R2.64] ;  /* 0x0000002402127980 */ /* 0x000162000c101900 */
[----:B------:R-:W-:Y:S05]  /*0d90*/  BRA `(.L_x_8) ;  /* 0x0000000000247947 */ /* 0x000fea0003800000 */
.L_x_7:
[----:B------:R-:W-:Y:S02]  /*0da0*/  ULDC.64 UR4, c[0x0][0x588] ;  /* 0x0001620000047ab9 */ /* 0x000fe40000000a00 */
[----:B------:R-:W-:-:S04]  /*0db0*/  ISETP.NE.U32.AND P0, PT, RZ, UR4, PT ;  /* 0x00000004ff007c0c */ /* 0x000fc8000bf05070 */
[----:B------:R-:W-:-:S13]  /*0dc0*/  ISETP.NE.AND.EX P0, PT, RZ, UR5, PT, P0 ;  /* 0x00000005ff007c0c */ /* 0x000fda000bf05300 */
[----:B------:R-:W-:Y:S05]  /*0dd0*/  @!P0 BRA `(.L_x_9) ;  /* 0x00000000000c8947 */ /* 0x000fea0003800000 */
[----:B------:R-:W0:Y:S02]  /*0de0*/  LDC.64 R18, c[0x0][0x588] ;  /* 0x00016200ff127b82 */ /* 0x000e240000000a00 */
[----:B0-----:R1:W5:Y:S01]  /*0df0*/  LDG.E R18, desc[UR36][R18.64] ;  /* 0x0000002412127981 */ /* 0x001362000c1e1900 */
[----:B------:R-:W-:Y:S05]  /*0e00*/  BRA `(.L_x_8) ;  /* 0x0000000000087947 */ /* 0x000fea0003800000 */
.L_x_9:
[----:B------:R-:W-:Y:S02]  /*0e10*/  ULDC UR4, c[0x0][0x580] ;  /* 0x0001600000047ab9 */ /* 0x000fe40000000800 */
[----:B------:R-:W-:-:S07]  /*0e20*/  IMAD.U32 R18, RZ, RZ, UR4 ;  /* 0x00000004ff127e24 */ /* 0x000fce000f8e00ff */
.L_x_8:
[----:B------:R-:W-:Y:S02]  /*0e30*/  ULDC.64 UR4, c[0x0][0x5a0] ;  /* 0x0001680000047ab9 */ /* 0x000fe40000000a00 */
[----:B------:R-:W-:-:S04]  /*0e40*/  ISETP.NE.U32.AND P0, PT, RZ, UR4, PT ;  /* 0x00000004ff007c0c */ /* 0x000fc8000bf05070 */
[----:B------:R-:W-:-:S13]  /*0e50*/  ISETP.NE.AND.EX P0, PT, RZ, UR5, PT, P0 ;  /* 0x00000005ff007c0c */ /* 0x000fda000bf05300 */
[----:B------:R-:W-:Y:S05]  /*0e60*/  @!P0 BRA `(.L_x_10) ;  /* 0x00000000001c8947 */ /* 0x000fea0003800000 */
[----:B0-----:R-:W0:Y:S02]  /*0e70*/  LDC.64 R2, c[0x0][0x5a0] ;  /* 0x00016800ff027b82 */ /* 0x001e240000000a00 */
[----:B0-----:R-:W2:Y:S02]  /*0e80*/  LDG.E.64 R2, desc[UR36][R2.64] ;  /* 0x0000002402027981 */ /* 0x001ea4000c1e1b00 */
[----:B--2---:R-:W-:-:S04]  /*0e90*/  ISETP.NE.U32.AND P0, PT, R2, RZ, PT ;  /* 0x000000ff0200720c */ /* 0x004fc80003f05070 */
[----:B------:R-:W-:-:S13]  /*0ea0*/  ISETP.NE.AND.EX P0, PT, R3, RZ, PT, P0 ;  /* 0x000000ff0300720c */ /* 0x000fda0003f05300 */
[----:B------:R-:W-:Y:S05]  /*0eb0*/  @!P0 BRA `(.L_x_10) ;  /* 0x0000000000088947 */ /* 0x000fea0003800000 */
[----:B-1----:R0:W5:Y:S01]  /*0ec0*/  LD.E R19, desc[UR36][R2.64] ;  /* 0x0000002402137980 */ /* 0x002162000c101900 */
[----:B------:R-:W-:Y:S05]  /*0ed0*/  BRA `(.L_x_11) ;  /* 0x0000000000247947 */ /* 0x000fea0003800000 */
.L_x_10:
[----:B------:R-:W-:Y:S02]  /*0ee0*/  ULDC.64 UR4, c[0x0][0x590] ;  /* 0x0001640000047ab9 */ /* 0x000fe40000000a00 */
[----:B------:R-:W-:-:S04]  /*0ef0*/  ISETP.NE.U32.AND P0, PT, RZ, UR4, PT ;  /* 0x00000004ff007c0c */ /* 0x000fc8000bf05070 */
[----:B------:R-:W-:-:S13]  /*0f00*/  ISETP.NE.AND.EX P0, PT, RZ, UR5, PT, P0 ;  /* 0x00000005ff007c0c */ /* 0x000fda000bf05300 */
[----:B------:R-:W-:Y:S05]  /*0f10*/  @!P0 BRA `(.L_x_12) ;  /* 0x00000000000c8947 */ /* 0x000fea0003800000 */
[----:B0-----:R-:W1:Y:S02]  /*0f20*/  LDC.64 R2, c[0x0][0x590] ;  /* 0x00016400ff027b82 */ /* 0x001e640000000a00 */
[----:B-1----:R1:W5:Y:S01]  /*0f30*/  LDG.E R19, desc[UR36][R2.64] ;  /* 0x0000002402137981 */ /* 0x002362000c1e1900 */
[----:B------:R-:W-:Y:S05]  /*0f40*/  BRA `(.L_x_11) ;  /* 0x0000000000087947 */ /* 0x000fea0003800000 */
.L_x_12:
[----:B------:R-:W-:Y:S02]  /*0f50*/  ULDC UR4, c[0x0][0x584] ;  /* 0x0001610000047ab9 */ /* 0x000fe40000000800 */
[----:B-1----:R-:W-:-:S07]  /*0f60*/  IMAD.U32 R19, RZ, RZ, UR4 ;  /* 0x00000004ff137e24 */ /* 0x002fce000f8e00ff */
.L_x_11:
[----:B------:R-:W-:-:S13]  /*0f70*/  LOP3.LUT P0, RZ, R0, 0xff, RZ, 0xc0, !PT ;  /* 0x000000ff00ff7812 */ /* 0x000fda000780c0ff */
[----:B------:R-:W-:Y:S05]  /*0f80*/  @!P0 EXIT ;  /* 0x000000000000894d */ /* 0x000fea0003800000 */
[----:B01----:R-:W2:Y:S01]  /*0f90*/  LDL R2, [R1+0x14] ;  /* 0x0000140001027983 */ /* 0x003ea20000100800 */
[----:B------:R-:W-:Y:S01]  /*0fa0*/  ULDC UR4, c[0x0][0x28c] ;  /* 0x0000a30000047ab9 */ /* 0x000fe20000000800 */
[----:B------:R-:W-:Y:S01]  /*0fb0*/  UMOV UR38, URZ ;  /* 0x0000003f00267c82 */ /* 0x000fe20008000000 */
[----:B------:R-:W-:Y:S01]  /*0fc0*/  UIADD3 UR4, UR4, 0x1f, URZ ;  /* 0x0000001f04047890 */ /* 0x000fe2000fffe03f */
[----:B------:R-:W-:-:S03]  /*0fd0*/  UMOV UR39, URZ ;  /* 0x0000003f00277c82 */ /* 0x000fc60008000000 */
[----:B------:R-:W-:-:S04]  /*0fe0*/  USHF.R.S32.HI UR5, URZ, 0x1f, UR4 ;  /* 0x0000001f3f057899 */ /* 0x000fc80008011404 */
[----:B------:R-:W-:-:S04]  /*0ff0*/  ULEA.HI UR5, UR5, UR4, URZ, 0x5 ;  /* 0x0000000405057291 */ /* 0x000fc8000f8f283f */
[----:B------:R-:W-:Y:S01]  /*1000*/  USHF.R.S32.HI UR40, URZ, 0x5, UR5 ;  /* 0x000000053f287899 */ /* 0x000fe20008011405 */
[----:B--2---:R-:W-:-:S11]  /*1010*/  LOP3.LUT R104, R2, 0x1, RZ, 0xfc, !PT ;  /* 0x0000000102687812 */ /* 0x004fd600078efcff */
.L_x_167:
[----:B------:R-:W0:Y:S01]  /*1020*/  S2R R3, SR_CgaCtaId ;  /* 0x0000000000037919 */ /* 0x000e220000008800 */
[----:B------:R-:W-:-:S04]  /*1030*/  MOV R0, 0x400 ;  /* 0x0000040000007802 */ /* 0x000fc80000000f00 */
[----:B0-----:R-:W-:-:S05]  /*1040*/  LEA R25, R3, R0, 0x18 ;  /* 0x0000000003197211 */ /* 0x001fca00078ec0ff */
[----:B------:R-:W-:-:S05]  /*1050*/  VIADD R0, R25, 0x800 ;  /* 0x0000080019007836 */ /* 0x000fca0000000000 */
[----:B------:R-:W-:-:S13]  /*1060*/  LOP3.LUT P0, RZ, R0, 0x9f, RZ, 0xc0, !PT ;  /* 0x0000009f00ff7812 */ /* 0x000fda000780c0ff */
[----:B---34-:R-:W-:Y:S05]  /*1070*/  @!P0 BRA `(.L_x_13) ;  /* 0x0000000000408947 */ /* 0x018fea0003800000 */
[----:B------:R-:W-:Y:S01]  /*1080*/  MOV R0, 0x0 ;  /* 0x0000000000007802 */ /* 0x000fe20000000f00 */
[----:B------:R-:W-:Y:S01]  /*1090*/  ULDC.64 UR4, c[0x4][0x70] ;  /* 0x01001c0000047ab9 */ /* 0x000fe20000000a00 */
[----:B------:R-:W-:Y:S01]  /*10a0*/  ULDC.64 UR6, c[0x4][0x8] ;  /* 0x0100020000067ab9 */ /* 0x000fe20000000a00 */
[----:B------:R-:W-:Y:S01]  /*10b0*/  IMAD.U32 R4, RZ, RZ, UR4 ;  /* 0x00000004ff047e24 */ /* 0x000fe2000f8e00ff */
[----:B------:R0:W1:Y:S01]  /*10c0*/  LDC.64 R2, c[0x4][R0] ;  /* 0x0100000000027b82 */ /* 0x0000620000000a00 */
[----:B------:R-:W-:Y:S01]  /*10d0*/  IMAD.U32 R5, RZ, RZ, UR5 ;  /* 0x00000005ff057e24 */ /* 0x000fe2000f8e00ff */
[----:B------:R-:W-:Y:S01]  /*10e0*/  ULDC.64 UR4, c[0x4][0x78] ;  /* 0x01001e0000047ab9 */ /* 0x000fe20000000a00 */
[----:B------:R-:W-:Y:S01]  /*10f0*/  IMAD.U32 R10, RZ, RZ, UR6 ;  /* 0x00000006ff0a7e24 */ /* 0x000fe2000f8e00ff */
[----:B------:R-:W-:Y:S01]  /*1100*/  MOV R6, UR4 ;  /* 0x0000000400067c02 */ /* 0x000fe20008000f00 */
[----:B------:R-:W-:Y:S02]  /*1110*/  IMAD.U32 R7, RZ, RZ, UR5 ;  /* 0x00000005ff077e24 */ /* 0x000fe4000f8e00ff */
[----:B------:R-:W-:-:S02]  /*1120*/  IMAD.U32 R11, RZ, RZ, UR7 ;  /* 0x00000007ff0b7e24 */ /* 0x000fc4000f8e00ff */
[----:B------:R-:W-:Y:S02]  /*1130*/  IMAD.MOV.U32 R8, RZ, RZ, 0x70 ;  /* 0x00000070ff087424 */ /* 0x000fe400078e00ff */
[----:B------:R-:W-:Y:S02]  /*1140*/  IMAD.MOV.U32 R12, RZ, RZ, 0x1 ;  /* 0x00000001ff0c7424 */ /* 0x000fe400078e00ff */
[----:B0-----:R-:W-:-:S07]  /*1150*/  IMAD.MOV.U32 R13, RZ, RZ, RZ ;  /* 0x000000ffff0d7224 */ /* 0x001fce00078e00ff */
[----:B------:R-:W-:-:S07]  /*1160*/  LEPC R20, `(.L_x_13) ;  /* 0x000000001014794e */ /* 0x000fce0000000000 */
[----:B-1---5:R-:W-:Y:S05]  /*1170*/  CALL.ABS.NOINC R2 ;  /* 0x0000000002007343 */ /* 0x022fea0003c00000 */
.L_x_13:
[----:B------:R-:W-:-:S05]  /*1180*/  VIADD R28, R25, 0x28800 ;  /* 0x00028800191c7836 */ /* 0x000fca0000000000 */
[----:B------:R-:W-:-:S13]  /*1190*/  LOP3.LUT P0, RZ, R28, 0x3ff, RZ, 0xc0, !PT ;  /* 0x000003ff1cff7812 */ /* 0x000fda000780c0ff */
[----:B------:R-:W-:Y:S05]  /*11a0*/  @!P0 BRA `(.L_x_14) ;  /* 0x00000000007c8947 */ /* 0x000fea0003800000 */
        /* <DEDUP_REMOVED lines=8> */
[----:B------:R-:W-:Y:S01]  /*1230*/  MOV R8, 0x70 ;  /* 0x0000007000087802 */ /* 0x000fe20000000f00 */
[----:B------:R-:W-:Y:S02]  /*1240*/  IMAD.U32 R7, RZ, RZ, UR7 ;  /* 0x00000007ff077e24 */ /* 0x000fe4000f8e00ff */
[----:B------:R-:W-:-:S02]  /*1250*/  IMAD.U32 R10, RZ, RZ, UR4 ;  /* 0x00000004ff0a7e24 */ /* 0x000fc4000f8e00ff */
[----:B------:R-:W-:Y:S02]  /*1260*/  IMAD.U32 R11, RZ, RZ, UR5 ;  /* 0x00000005ff0b7e24 */ /* 0x000fe4000f8e00ff */
[----:B------:R-:W-:Y:S02]  /*1270*/  IMAD.MOV.U32 R12, RZ, RZ, 0x1 ;  /* 0x00000001ff0c7424 */ /* 0x000fe400078e00ff */
[----:B0-----:R-:W-:-:S07]  /*1280*/  IMAD.MOV.U32 R13, RZ, RZ, RZ ;  /* 0x000000ffff0d7224 */ /* 0x001fce00078e00ff */
[----:B------:R-:W-:-:S07]  /*1290*/  LEPC R20, `(.L_x_15) ;  /* 0x000000001014794e */ /* 0x000fce0000000000 */
[----:B-1---5:R-:W-:Y:S05]  /*12a0*/  CALL.ABS.NOINC R14 ;  /* 0x000000000e007343 */ /* 0x022fea0003c00000 */
.L_x_15:
[----:B------:R-:W0:Y:S01]  /*12b0*/  LDC.64 R2, c[0x4][R2] ;  /* 0x0100000002027b82 */ /* 0x000e220000000a00 */
[----:B------:R-:W-:Y:S01]  /*12c0*/  ULDC.64 UR4, c[0x4][0x70] ;  /* 0x01001c0000047ab9 */ /* 0x000fe20000000a00 */
[----:B------:R-:W-:Y:S01]  /*12d0*/  ULDC.64 UR6, c[0x4][0x10] ;  /* 0x0100040000067ab9 */ /* 0x000fe20000000a00 */
[----:B------:R-:W-:Y:S02]  /*12e0*/  IMAD.U32 R4, RZ, RZ, UR4 ;  /* 0x00000004ff047e24 */ /* 0x000fe4000f8e00ff */
[----:B------:R-:W-:Y:S01]  /*12f0*/  IMAD.U32 R5, RZ, RZ, UR5 ;  /* 0x00000005ff057e24 */ /* 0x000fe2000f8e00ff */
[----:B------:R-:W-:Y:S01]  /*1300*/  ULDC.64 UR4, c[0x4][0x78] ;  /* 0x01001e0000047ab9 */ /* 0x000fe20000000a00 */
[----:B------:R-:W-:Y:S02]  /*1310*/  IMAD.U32 R10, RZ, RZ, UR6 ;  /* 0x00000006ff0a7e24 */ /* 0x000fe4000f8e00ff */
[----:B------:R-:W-:Y:S02]  /*1320*/  IMAD.U32 R6, RZ, RZ, UR4 ;  /* 0x00000004ff067e24 */ /* 0x000fe4000f8e00ff */
[----:B------:R-:W-:-:S02]  /*1330*/  IMAD.U32 R7, RZ, RZ, UR5 ;  /* 0x00000005ff077e24 */ /* 0x000fc4000f8e00ff */
[----:B------:R-:W-:Y:S02]  /*1340*/  IMAD.U32 R11, RZ, RZ, UR7 ;  /* 0x00000007ff0b7e24 */ /* 0x000fe4000f8e00ff */
[----:B------:R-:W-:Y:S02]  /*1350*/  IMAD.MOV.U32 R8, RZ, RZ, 0x70 ;  /* 0x00000070ff087424 */ /* 0x000fe400078e00ff */
[----:B------:R-:W-:Y:S02]  /*1360*/  IMAD.MOV.U32 R12, RZ, RZ, 0x1 ;  /* 0x00000001ff0c7424 */ /* 0x000fe400078e00ff */
[----:B------:R-:W-:-:S07]  /*1370*/  IMAD.MOV.U32 R13, RZ, RZ, RZ ;  /* 0x000000ffff0d7224 */ /* 0x000fce00078e00ff */
[----:B------:R-:W-:-:S07]  /*1380*/  LEPC R20, `(.L_x_14) ;  /* 0x000000001014794e */ /* 0x000fce0000000000 */
[----:B0-----:R-:W-:Y:S05]  /*1390*/  CALL.ABS.NOINC R2 ;  /* 0x0000000002007343 */ /* 0x001fea0003c00000 */
.L_x_14:
[----:B------:R-:W0:Y:S01]  /*13a0*/  S2R R2, SR_TID.X ;  /* 0x0000000000027919 */ /* 0x000e220000002100 */
[----:B------:R-:W-:Y:S01]  /*13b0*/  UMOV UR4, 0xffffffff ;  /* 0xffffffff00047882 */ /* 0x000fe20000000000 */
[----:B------:R-:W-:Y:S02]  /*13c0*/  ISETP.NE.AND P0, PT, R104, 0x3, PT ;  /* 0x000000036800780c */ /* 0x000fe40003f05270 */
[----:B0-----:R-:W-:-:S04]  /*13d0*/  LOP3.LUT R13, R2, 0x80, RZ, 0xc0, !PT ;  /* 0x00000080020d7812 */ /* 0x001fc800078ec0ff */
[----:B------:R-:W-:Y:S01]  /*13e0*/  SHF.R.U32.HI R13, RZ, 0x7, R13 ;  /* 0x00000007ff0d7819 */ /* 0x000fe2000001160d */
[----:B------:R-:W-:Y:S06]  /*13f0*/  BRA.DIV UR4, `(.L_x_16) ;  /* 0x0000008204ac7947 */ /* 0x000fec000b800000 */
.L_x_196:
[----:B------:R-:W-:Y:S05]  /*1400*/  @!P0 BRA `(.L_x_17) ;  /* 0x0000000000048947 */ /* 0x000fea0003800000 */
[----:B------:R-:W-:Y:S01]  /*1410*/  BPT.TRAP 0x1 ;  /* 0x000000040000795c */ /* 0x000fe20000300000 */
.L_x_17:
[----:B------:R-:W-:Y:S02]  /*1420*/  IMAD.U32 R0, RZ, RZ, UR39 ;  /* 0x00000027ff007e24 */ /* 0x000fe4000f8e00ff */
[----:B------:R-:W-:-:S03]  /*1430*/  IMAD.U32 R2, RZ, RZ, UR38 ;  /* 0x00000026ff027e24 */ /* 0x000fc6000f8e00ff */
[----:B------:R-:W-:Y:S02]  /*1440*/  LEA R3, R0, R25, 0x3 ;  /* 0x0000001900037211 */ /* 0x000fe400078e18ff */
[----:B------:R-:W-:-:S04]  /*1450*/  SHF.L.U32 R0, R2, 0x1f, RZ ;  /* 0x0000001f02007819 */ /* 0x000fc800000006ff */
[----:B------:R0:W1:Y:S01]  /*1460*/  SYNCS.PHASECHK.TRANS64.TRYWAIT P1, [R3+URZ], R0 ;  /* 0x00000000030075a7 */ /* 0x000062000802017f */
[----:B------:R-:W-:Y:S05]  /*1470*/  @!P0 BRA `(.L_x_18) ;  /* 0x0000000000048947 */ /* 0x000fea0003800000 */
[----:B------:R-:W-:Y:S01]  /*1480*/  BPT.TRAP 0x1 ;  /* 0x000000040000795c */ /* 0x000fe20000300000 */
.L_x_18:
[----:B-1----:R-:W-:Y:S05]  /*1490*/  @P1 BRA `(.L_x_19) ;  /* 0x0000000000081947 */ /* 0x002fea0003800000 */
[----:B------:R-:W1:Y:S02]  /*14a0*/  SYNCS.PHASECHK.TRANS64.TRYWAIT P1, [R3+URZ], R0 ;  /* 0x00000000030075a7 */ /* 0x000e64000802017f */
[----:B-1----:R-:W-:Y:S05]  /*14b0*/  @!P1 BRA `(.L_x_20) ;  /* 0x0000008000989947 */ /* 0x002fea0003800000 */
.L_x_19:
[----:B------:R-:W-:-:S04]  /*14c0*/  UIADD3 UR4, UR39, 0x1, URZ ;  /* 0x0000000127047890 */ /* 0x000fc8000fffe03f */
[----:B------:R-:W-:Y:S02]  /*14d0*/  UISETP.NE.AND UP0, UPT, UR4, 0x5, UPT ;  /* 0x000000050400788c */ /* 0x000fe4000bf05270 */
[----:B01----:R-:W-:Y:S02]  /*14e0*/  IMAD.U32 R0, RZ, RZ, UR4 ;  /* 0x00000004ff007e24 */ /* 0x003fe4000f8e00ff */
[----:B------:R-:W-:Y:S02]  /*14f0*/  USEL UR4, URZ, 0x1, UP0 ;  /* 0x000000013f047887 */ /* 0x000fe40008000000 */
[----:B------:R-:W-:Y:S02]  /*1500*/  PLOP3.LUT P1, PT, PT, PT, UP0, 0x80, 0x0 ;  /* 0x000000000000781c */ /* 0x000fe40003f2f008 */
[----:B------:R-:W-:Y:S02]  /*1510*/  ULOP3.LUT UR4, UR38, UR4, URZ, 0x3c, !UPT ;  /* 0x0000000426047292 */ /* 0x000fe4000f8e3c3f */
[----:B------:R-:W-:-:S04]  /*1520*/  SEL R0, R0, RZ, P1 ;  /* 0x000000ff00007207 */ /* 0x000fc80000800000 */
[----:B------:R-:W-:Y:S01]  /*1530*/  IMAD.U32 R14, RZ, RZ, UR4 ;  /* 0x00000004ff0e7e24 */ /* 0x000fe2000f8e00ff */
[----:B------:R-:W-:Y:S06]  /*1540*/  @!P0 BRA `(.L_x_21) ;  /* 0x0000000000048947 */ /* 0x000fec0003800000 */
[----:B------:R-:W-:Y:S01]  /*1550*/  BPT.TRAP 0x1 ;  /* 0x000000040000795c */ /* 0x000fe20000300000 */
.L_x_21:
[----:B------:R-:W0:Y:S01]  /*1560*/  S2R R2, SR_TID.X ;  /* 0x0000000000027919 */ /* 0x000e220000002100 */
[----:B------:R-:W-:Y:S01]  /*1570*/  USHF.L.U32 UR4, UR39, 0xd, URZ ;  /* 0x0000000d27047899 */ /* 0x000fe2000800063f */
[----:B------:R-:W-:Y:S01]  /*1580*/  IMAD.MOV.U32 R9, RZ, RZ, 0x90 ;  /* 0x00000090ff097424 */ /* 0x000fe200078e00ff */
[----:B------:R-:W-:Y:S01]  /*1590*/  SHF.L.U32 R11, R14, 0x1f, RZ ;  /* 0x0000001f0e0b7819 */ /* 0x000fe200000006ff */
[----:B------:R-:W-:-:S05]  /*15a0*/  IMAD.U32 R12, RZ, RZ, UR40 ;  /* 0x00000028ff0c7e24 */ /* 0x000fca000f8e00ff */
[----:B------:R-:W-:Y:S02]  /*15b0*/  ISETP.NE.AND P2, PT, R12, 0x1, PT ;  /* 0x000000010c00780c */ /* 0x000fe40003f45270 */
[----:B0-----:R-:W-:Y:S01]  /*15c0*/  SHF.R.U32.HI R6, RZ, 0x2, R2 ;  /* 0x00000002ff067819 */ /* 0x001fe20000011602 */
[C---:B------:R-:W-:Y:S02]  /*15d0*/  IMAD.SHL.U32 R7, R2.reuse, 0x8, RZ ;  /* 0x0000000802077824 */ /* 0x040fe400078e00ff */
[----:B------:R-:W-:Y:S01]  /*15e0*/  IMAD.SHL.U32 R3, R2, 0x10, RZ ;  /* 0x0000001002037824 */ /* 0x000fe200078e00ff */
[C---:B------:R-:W-:Y:S02]  /*15f0*/  LOP3.LUT R4, R6.reuse, 0x3, RZ, 0xc0, !PT ;  /* 0x0000000306047812 */ /* 0x040fe400078ec0ff */
[----:B------:R-:W-:Y:S02]  /*1600*/  LOP3.LUT R5, R6, 0x4, RZ, 0xc0, !PT ;  /* 0x0000000406057812 */ /* 0x000fe400078ec0ff */
[----:B------:R-:W-:-:S02]  /*1610*/  LOP3.LUT R2, R7, 0x18, R4, 0xe2, !PT ;  /* 0x0000001807027812 */ /* 0x000fc400078ee204 */
[----:B------:R-:W-:Y:S02]  /*1620*/  LOP3.LUT R7, R3, 0xe00, RZ, 0xc0, !PT ;  /* 0x00000e0003077812 */ /* 0x000fe400078ec0ff */
[----:B------:R-:W-:Y:S02]  /*1630*/  LOP3.LUT R2, R2, R5, RZ, 0xfc, !PT ;  /* 0x0000000502027212 */ /* 0x000fe400078efcff */
[----:B------:R-:W-:Y:S02]  /*1640*/  LOP3.LUT P1, RZ, R6, 0x4, RZ, 0xc0, !PT ;  /* 0x0000000406ff7812 */ /* 0x000fe4000782c0ff */
[----:B------:R-:W-:Y:S02]  /*1650*/  LOP3.LUT R3, R2, R7, RZ, 0xfc, !PT ;  /* 0x0000000702037212 */ /* 0x000fe400078efcff */
[----:B------:R-:W-:Y:S02]  /*1660*/  SEL R9, R9, 0x70, !P1 ;  /* 0x0000007009097807 */ /* 0x000fe40004800000 */
[----:B------:R-:W-:-:S05]  /*1670*/  LOP3.LUT R2, R3, UR4, RZ, 0xfc, !PT ;  /* 0x0000000403027c12 */ /* 0x000fca000f8efcff */
[--C-:B------:R-:W-:Y:S02]  /*1680*/  IMAD R8, R2, 0x4, R25.reuse ;  /* 0x0000000402087824 */ /* 0x100fe400078e0219 */
[----:B------:R-:W-:Y:S02]  /*1690*/  IMAD R2, R0, 0x8, R25 ;  /* 0x0000000800027824 */ /* 0x000fe400078e0219 */
[----:B------:R-:W-:Y:S02]  /*16a0*/  IMAD.IADD R10, R8, 0x1, R9 ;  /* 0x00000001080a7824 */ /* 0x000fe400078e0209 */
[----:B------:R0:W1:Y:S01]  /*16b0*/  SYNCS.PHASECHK.TRANS64.TRYWAIT P1, [R2+URZ], R11 ;  /* 0x0000000b020075a7 */ /* 0x000062000802017f */
[----:B------:R0:W2:Y:S04]  /*16c0*/  LDS R24, [R8+0x800] ;  /* 0x0008000008187984 */ /* 0x0000a80000000800 */
[----:B------:R-:W-:Y:S05]  /*16d0*/  WARPSYNC.ALL ;  /* 0x0000000000007948 */ /* 0x000fea0003800000 */
[----:B------:R-:W-:Y:S04]  /*16e0*/  LDS R25, [R8+0xc00] ;  /* 0x000c000008197984 */ /* 0x000fe80000000800 */
[----:B------:R-:W-:Y:S04]  /*16f0*/  LDS R96, [R8+0x4800] ;  /* 0x0048000008607984 */ /* 0x000fe80000000800 */
[----:B------:R-:W-:Y:S04]  /*1700*/  LDS R97, [R8+0x4c00] ;  /* 0x004c000008617984 */ /* 0x000fe80000000800 */
[----:B------:R-:W-:Y:S04]  /*1710*/  LDS R88, [R8+0x900] ;  /* 0x0009000008587984 */ /* 0x000fe80000000800 */
[----:B------:R-:W-:Y:S04]  /*1720*/  LDS R89, [R8+0xd00] ;  /* 0x000d000008597984 */ /* 0x000fe80000000800 */
[----:B------:R-:W-:Y:S04]  /*1730*/  LDS R92, [R8+0x4900] ;  /* 0x00490000085c7984 */ /* 0x000fe80000000800 */
[----:B------:R-:W-:Y:S04]  /*1740*/  LDS R93, [R8+0x4d00] ;  /* 0x004d0000085d7984 */ /* 0x000fe80000000800 */
[----:B------:R-:W-:Y:S04]  /*1750*/  LDS R26, [R10+0x800] ;  /* 0x000800000a1a7984 */ /* 0x000fe80000000800 */
[----:B------:R-:W2:Y:S04]  /*1760*/  LDS R27, [R10+0xc00] ;  /* 0x000c00000a1b7984 */ /* 0x000ea80000000800 */
[----:B------:R-:W-:Y:S04]  /*1770*/  LDS R98, [R10+0x4800] ;  /* 0x004800000a627984 */ /* 0x000fe80000000800 */
[----:B------:R-:W3:Y:S04]  /*1780*/  LDS R99, [R10+0x4c00] ;  /* 0x004c00000a637984 */ /* 0x000ee80000000800 */
[----:B------:R-:W-:Y:S04]  /*1790*/  LDS R90, [R10+0x900] ;  /* 0x000900000a5a7984 */ /* 0x000fe80000000800 */
[----:B------:R-:W4:Y:S04]  /*17a0*/  LDS R91, [R10+0xd00] ;  /* 0x000d00000a5b7984 */ /* 0x000f280000000800 */
[----:B------:R-:W-:Y:S04]  /*17b0*/  LDS R94, [R10+0x4900] ;  /* 0x004900000a5e7984 */ /* 0x000fe80000000800 */
[----:B------:R-:W0:Y:S01]  /*17c0*/  LDS R95, [R10+0x4d00] ;  /* 0x004d00000a5f7984 */ /* 0x000e220000000800 */
[----:B------:R-:W-:Y:S01]  /*17d0*/  R2UR UR4, R28 ;  /* 0x000000001c0472ca */ /* 0x000fe200000e0000 */
[----:B--2---:R-:W-:Y:S01]  /*17e0*/  WARPGROUP.ARRIVE ;  /* 0x00000000000079c5 */ /* 0x004fe20000000000 */
[----:B------:R-:W-:-:S02]  /*17f0*/  UMOV UR7, 0x40000040 ;  /* 0x4000004000077882 */ /* 0x000fc40000000000 */
[----:B------:R-:W-:-:S09]  /*1800*/  UMOV UR11, UR7 ;  /* 0x00000007000b7c82 */ /* 0x000fd20008000000 */
[----:B------:R-:W-:-:S04]  /*1810*/  USHF.R.U32.HI UR4, URZ, 0x4, UR4 ;  /* 0x000000043f047899 */ /* 0x000fc80008011604 */
[----:B------:R-:W-:-:S04]  /*1820*/  ULOP3.LUT UR4, UR4, 0x3fff, URZ, 0xc0, !UPT ;  /* 0x00003fff04047892 */ /* 0x000fc8000f8ec03f */
[----:B------:R-:W-:-:S04]  /*1830*/  ULOP3.LUT UR4, UR4, 0x10000, URZ, 0xfc, !UPT ;  /* 0x0001000004047892 */ /* 0x000fc8000f8efc3f */
[----:B------:R-:W-:-:S04]  /*1840*/  ULEA UR6, UR39, UR4, 0x9 ;  /* 0x0000000427067291 */ /* 0x000fc8000f8e483f */
[----:B------:R-:W-:-:S03]  /*1850*/  UIADD3 UR8, UR6, 0x2, URZ ;  /* 0x0000000206087890 */ /* 0x000fc6000fffe03f */
[----:B------:R-:W-:Y:S02]  /*1860*/  UMOV UR10, UR6 ;  /* 0x00000006000a7c82 */ /* 0x000fe40008000000 */
[----:B------:R-:W-:Y:S01]  /*1870*/  HGMMA.64x64x8.F32.TF32 R56, R24, gdesc[UR4], RZ, !UPT, gsb0 ;  /* 0x04e0000418387df0 */ /* 0x000fe2000c0028ff */
[----:B------:R-:W-:Y:S02]  /*1880*/  UMOV UR7, 0x40000040 ;  /* 0x4000004000077882 */ /* 0x000fe40000000000 */
[----:B------:R-:W-:Y:S02]  /*1890*/  WARPGROUP.DEPBAR.LE gsb0, 0x0 ;  /* 0x00008000000079c5 */ /* 0x000fe40000010000 */
[----:B---3--:R-:W-:-:S06]  /*18a0*/  WARPGROUP.ARRIVE ;  /* 0x00000000000079c5 */ /* 0x008fcc0000000000 */
[----:B------:R-:W-:Y:S01]  /*18b0*/  HGMMA.64x64x8.F32.TF32 R24, R96, gdesc[UR8], RZ, !UPT, gsb0 ;  /* 0x04e0000860187df0 */ /* 0x000fe2000c0028ff */
[----:B------:R-:W-:Y:S01]  /*18c0*/  UMOV UR10, UR8 ;  /* 0x00000008000a7c82 */ /* 0x000fe20008000000 */
[----:B------:R-:W-:Y:S01]  /*18d0*/  UMOV UR11, 0x40000040 ;  /* 0x40000040000b7882 */ /* 0x000fe20000000000 */
[----:B------:R-:W-:Y:S02]  /*18e0*/  UIADD3 UR8, UR6, 0x4, URZ ;  /* 0x0000000406087890 */ /* 0x000fe4000fffe03f */
[----:B------:R-:W-:Y:S01]  /*18f0*/  UIADD3 UR6, UR6, 0x6, URZ ;  /* 0x0000000606067890 */ /* 0x000fe2000fffe03f */
[----:B------:R-:W-:Y:S02]  /*1900*/  WARPGROUP.DEPBAR.LE gsb0, 0x0 ;  /* 0x00008000000079c5 */ /* 0x000fe40000010000 */
[----:B----4-:R-:W-:-:S06]  /*1910*/  WARPGROUP.ARRIVE ;  /* 0x00000000000079c5 */ /* 0x010fcc0000000000 */
[----:B------:R-:W-:Y:S03]  /*1920*/  HGMMA.64x64x8.F32.TF32 R56, R88, gdesc[UR8], R56, gsb0 ;  /* 0x04e0000858387df0 */ /* 0x000fe60008002838 */
[----:B------:R-:W-:Y:S02]  /*1930*/  WARPGROUP.DEPBAR.LE gsb0, 0x0 ;  /* 0x00008000000079c5 */ /* 0x000fe40000010000 */
[----:B0-----:R-:W-:-:S06]  /*1940*/  WARPGROUP.ARRIVE ;  /* 0x00000000000079c5 */ /* 0x001fcc0000000000 */
[----:B------:R-:W-:Y:S01]  /*1950*/  HGMMA.64x64x8.F32.TF32 R24, R92, gdesc[UR8], R24, gsb0 ;  /* 0x04e000085c187df0 */ /* 0x000fe20008002818 */
[----:B------:R-:W-:Y:S01]  /*1960*/  UMOV UR10, UR8 ;  /* 0x00000008000a7c82 */ /* 0x000fe20008000000 */
[----:B------:R-:W-:Y:S01]  /*1970*/  UMOV UR11, 0x40000040 ;  /* 0x40000040000b7882 */ /* 0x000fe20000000000 */
[----:B------:R-:W-:Y:S02]  /*1980*/  WARPGROUP.DEPBAR.LE gsb0, 0x0 ;  /* 0x00008000000079c5 */ /* 0x000fe40000010000 */
[----:B------:R-:W-:Y:S04]  /*1990*/  LDS R92, [R8+0xa00] ;  /* 0x000a0000085c7984 */ /* 0x000fe80000000800 */
[----:B------:R-:W-:Y:S04]  /*19a0*/  LDS R93, [R8+0xe00] ;  /* 0x000e0000085d7984 */ /* 0x000fe80000000800 */
[----:B------:R-:W-:Y:S04]  /*19b0*/  LDS R94, [R10+0xa00] ;  /* 0x000a00000a5e7984 */ /* 0x000fe80000000800 */
[----:B------:R-:W0:Y:S04]  /*19c0*/  LDS R95, [R10+0xe00] ;  /* 0x000e00000a5f7984 */ /* 0x000e280000000800 */
[----:B------:R-:W-:Y:S04]  /*19d0*/  LDS R88, [R8+0x4a00] ;  /* 0x004a000008587984 */ /* 0x000fe80000000800 */
[----:B------:R-:W-:Y:S04]  /*19e0*/  LDS R89, [R8+0x4e00] ;  /* 0x004e000008597984 */ /* 0x000fe80000000800 */
[----:B------:R-:W-:Y:S04]  /*19f0*/  LDS R90, [R10+0x4a00] ;  /* 0x004a00000a5a7984 */ /* 0x000fe80000000800 */
[----:B------:R-:W2:Y:S01]  /*1a00*/  LDS R91, [R10+0x4e00] ;  /* 0x004e00000a5b7984 */ /* 0x000ea20000000800 */
[----:B0-----:R-:W-:-:S06]  /*1a10*/  WARPGROUP.ARRIVE ;  /* 0x00000000000079c5 */ /* 0x001fcc0000000000 */
[----:B------:R-:W-:Y:S03]  /*1a20*/  HGMMA.64x64x8.F32.TF32 R56, R92, gdesc[UR8], R56, gsb0 ;  /* 0x04e000085c387df0 */ /* 0x000fe60008002838 */
[----:B------:R-:W-:Y:S02]  /*1a30*/  WARPGROUP.DEPBAR.LE gsb0, 0x0 ;  /* 0x00008000000079c5 */ /* 0x000fe40000010000 */
[----:B--2---:R-:W-:-:S06]  /*1a40*/  WARPGROUP.ARRIVE ;  /* 0x00000000000079c5 */ /* 0x004fcc0000000000 */
[----:B------:R-:W-:Y:S03]  /*1a50*/  HGMMA.64x64x8.F32.TF32 R24, R88, gdesc[UR8], R24, gsb0 ;  /* 0x04e0000858187df0 */ /* 0x000fe60008002818 */
        /* <DEDUP_REMOVED lines=15> */
[----:B------:R-:W-:Y:S05]  /*1b50*/  @!P2 BRA `(.L_x_22) ;  /* 0x0000000c00d8a947 */ /* 0x000fea0003800000 */
[----:B------:R-:W-:Y:S05]  /*1b60*/  @!P0 BRA `(.L_x_23) ;  /* 0x0000000000048947 */ /* 0x000fea0003800000 */
[----:B------:R-:W-:Y:S01]  /*1b70*/  BPT.TRAP 0x1 ;  /* 0x000000040000795c */ /* 0x000fe20000300000 */
.L_x_23:
[----:B-1----:R-:W-:Y:S05]  /*1b80*/  @P1 BRA `(.L_x_24) ;  /* 0x0000000000181947 */ /* 0x002fea0003800000 */
[----:B------:R-:W0:Y:S01]  /*1b90*/  S2UR UR6, SR_CgaCtaId ;  /* 0x00000000000679c3 */ /* 0x000e220000008800 */
[----:B------:R-:W-:Y:S02]  /*1ba0*/  UMOV UR5, 0x400 ;  /* 0x0000040000057882 */ /* 0x000fe40000000000 */
[----:B0-----:R-:W-:-:S06]  /*1bb0*/  ULEA UR5, UR6, UR5, 0x18 ;  /* 0x0000000506057291 */ /* 0x001fcc000f8ec03f */
[----:B------:R-:W-:-:S04]  /*1bc0*/  LEA R2, R0, UR5, 0x3 ;  /* 0x0000000500027c11 */ /* 0x000fc8000f8e18ff */
[----:B------:R-:W0:Y:S02]  /*1bd0*/  SYNCS.PHASECHK.TRANS64.TRYWAIT P1, [R2+URZ], R11 ;  /* 0x0000000b020075a7 */ /* 0x000e24000802017f */
[----:B0-----:R-:W-:Y:S05]  /*1be0*/  @!P1 BRA `(.L_x_25) ;  /* 0x0000007800e09947 */ /* 0x001fea0003800000 */
.L_x_24:
[----:B------:R-:W1:Y:S01]  /*1bf0*/  S2UR UR6, SR_CgaCtaId ;  /* 0x00000000000679c3 */ /* 0x000e620000008800 */
[----:B------:R-:W-:Y:S01]  /*1c00*/  IMAD.SHL.U32 R8, R0, 0x2000, RZ ;  /* 0x0000200000087824 */ /* 0x000fe200078e00ff */
[----:B------:R-:W-:-:S04]  /*1c10*/  UMOV UR5, 0x400 ;  /* 0x0000040000057882 */ /* 0x000fc80000000000 */
[----:B0-----:R-:W-:Y:S02]  /*1c20*/  LOP3.LUT R2, R8, R3, RZ, 0xfc, !PT ;  /* 0x0000000308027212 */ /* 0x001fe400078efcff */
[----:B------:R-:W0:Y:S01]  /*1c30*/  LDC R11, c[0x0][0x28c] ;  /* 0x0000a300ff0b7b82 */ /* 0x000e220000000800 */
[----:B-1----:R-:W-:-:S03]  /*1c40*/  ULEA UR7, UR6, UR5, 0x18 ;  /* 0x0000000506077291 */ /* 0x002fc6000f8ec03f */
[----:B------:R-:W-:-:S03]  /*1c50*/  UMOV UR5, UR39 ;  /* 0x0000002700057c82 */ /* 0x000fc60008000000 */
[----:B------:R-:W-:Y:S02]  /*1c60*/  LEA R2, R2, UR7, 0x2 ;  /* 0x0000000702027c11 */ /* 0x000fe4000f8e10ff */
[----:B0-----:R-:W-:-:S03]  /*1c70*/  ISETP.GE.AND P1, PT, R11, 0x41, PT ;  /* 0x000000410b00780c */ /* 0x001fc60003f26270 */
[----:B------:R-:W-:Y:S01]  /*1c80*/  IMAD.IADD R10, R9, 0x1, R2 ;  /* 0x00000001090a7824 */ /* 0x000fe200078e0202 */
[----:B------:R0:W1:Y:S04]  /*1c90*/  LDS R100, [R2+0x800] ;  /* 0x0008000002647984 */ /* 0x0000680000000800 */
[----:B------:R0:W2:Y:S04]  /*1ca0*/  LDS R101, [R2+0xc00] ;  /* 0x000c000002657984 */ /* 0x0000a80000000800 */
[----:B------:R0:W3:Y:S04]  /*1cb0*/  LDS R96, [R2+0x4800] ;  /* 0x0048000002607984 */ /* 0x0000e80000000800 */
[----:B------:R0:W4:Y:S04]  /*1cc0*/  LDS R97, [R2+0x4c00] ;  /* 0x004c000002617984 */ /* 0x0001280000000800 */
[----:B------:R0:W0:Y:S04]  /*1cd0*/  LDS R102, [R10+0x800] ;  /* 0x000800000a667984 */ /* 0x0000280000000800 */
[----:B------:R0:W0:Y:S04]  /*1ce0*/  LDS R103, [R10+0xc00] ;  /* 0x000c00000a677984 */ /* 0x0000280000000800 */
[----:B------:R0:W0:Y:S04]  /*1cf0*/  LDS R98, [R10+0x4800] ;  /* 0x004800000a627984 */ /* 0x0000280000000800 */
[----:B------:R0:W0:Y:S01]  /*1d00*/  LDS R99, [R10+0x4c00] ;  /* 0x004c00000a637984 */ /* 0x0000220000000800 */
[----:B------:R-:W-:Y:S05]  /*1d10*/  @!P1 BRA `(.L_x_26) ;  /* 0x0000000800049947 */ /* 0x000fea0003800000 */
[----:B------:R-:W-:Y:S01]  /*1d20*/  R2UR UR9, R0 ;  /* 0x00000000000972ca */ /* 0x000fe200000e0000 */
[----:B------:R-:W-:-:S06]  /*1d30*/  UIADD3 UR5, UR40, -0x1, URZ ;  /* 0xffffffff28057890 */ /* 0x000fcc000fffe03f */
[----:B0-----:R-:W-:Y:S01]  /*1d40*/  IMAD.U32 R2, RZ, RZ, UR5 ;  /* 0x00000005ff027e24 */ /* 0x001fe2000f8e00ff */
[----:B------:R-:W-:-:S07]  /*1d50*/  UMOV UR5, UR39 ;  /* 0x0000002700057c82 */ /* 0x000fce0008000000 */
.L_x_34:
[----:B------:R-:W-:-:S04]  /*1d60*/  UIADD3 UR6, UR9, 0x1, URZ ;  /* 0x0000000109067890 */ /* 0x000fc8000fffe03f */
[----:B------:R-:W-:-:S04]  /*1d70*/  UISETP.NE.AND UP0, UPT, UR6, 0x5, UPT ;  /* 0x000000050600788c */ /* 0x000fc8000bf05270 */
[----:B------:R-:W-:Y:S02]  /*1d80*/  USEL UR7, URZ, 0x1, UP0 ;  /* 0x000000013f077887 */ /* 0x000fe40008000000 */
[----:B------:R-:W-:-:S04]  /*1d90*/  USEL UR6, UR6, URZ, UP0 ;  /* 0x0000003f06067287 */ /* 0x000fc80008000000 */
[----:B------:R-:W-:Y:S02]  /*1da0*/  LOP3.LUT R14, R14, UR7, RZ, 0x3c, !PT ;  /* 0x000000070e0e7c12 */ /* 0x000fe4000f8e3cff */
[----:B------:R-:W-:Y:S01]  /*1db0*/  MOV R0, UR6 ;  /* 0x0000000600007c02 */ /* 0x000fe20008000f00 */
[----:B0-----:R-:W-:Y:S06]  /*1dc0*/  @!P0 BRA `(.L_x_27) ;  /* 0x0000000000048947 */ /* 0x001fec0003800000 */
[----:B------:R-:W-:Y:S01]  /*1dd0*/  BPT.TRAP 0x1 ;  /* 0x000000040000795c */ /* 0x000fe20000300000 */
.L_x_27:
[----:B------:R-:W0:Y:S01]  /*1de0*/  S2UR UR6, SR_CgaCtaId ;  /* 0x00000000000679c3 */ /* 0x000e220000008800 */
[----:B------:R-:W-:Y:S01]  /*1df0*/  UMOV UR7, 0x400 ;  /* 0x0000040000077882 */ /* 0x000fe20000000000 */
[----:B------:R-:W-:Y:S01]  /*1e00*/  SHF.L.U32 R13, R14, 0x1f, RZ ;  /* 0x0000001f0e0d7819 */ /* 0x000fe200000006ff */
[----:B------:R-:W-:Y:S01]  /*1e10*/  ULEA UR8, UR9, UR4, 0x9 ;  /* 0x0000000409087291 */ /* 0x000fe2000f8e483f */
[----:B------:R-:W3:Y:S01]  /*1e20*/  S2R R8, SR_TID.X ;  /* 0x0000000000087919 */ /* 0x000ee20000002100 */
[----:B------:R-:W-:Y:S01]  /*1e30*/  UMOV UR11, 0x40000040 ;  /* 0x40000040000b7882 */ /* 0x000fe20000000000 */
[----:B------:R-:W-:-:S04]  /*1e40*/  IMAD.U32 R15, RZ, RZ, UR9 ;  /* 0x00000009ff0f7e24 */ /* 0x000fc8000f8e00ff */
[----:B------:R-:W-:Y:S01]  /*1e50*/  UMOV UR10, UR8 ;  /* 0x00000008000a7c82 */ /* 0x000fe20008000000 */
[----:B0-----:R-:W-:Y:S02]  /*1e60*/  ULEA UR7, UR6, UR7, 0x18 ;  /* 0x0000000706077291 */ /* 0x001fe4000f8ec03f */
[----:B------:R-:W-:-:S04]  /*1e70*/  UIADD3 UR6, UR8, 0x2, URZ ;  /* 0x0000000208067890 */ /* 0x000fc8000fffe03f */
[----:B------:R-:W-:-:S04]  /*1e80*/  LEA R12, R0, UR7, 0x3 ;  /* 0x00000007000c7c11 */ /* 0x000fc8000f8e18ff */
[----:B------:R0:W0:Y:S01]  /*1e90*/  SYNCS.PHASECHK.TRANS64.TRYWAIT P1, [R12+URZ], R13 ;  /* 0x0000000d0c0075a7 */ /* 0x000022000802017f */
[----:B-12---:R-:W-:Y:S01]  /*1ea0*/  WARPGROUP.ARRIVE ;  /* 0x00000000000079c5 */ /* 0x006fe20000000000 */
[C---:B---3--:R-:W-:Y:S01]  /*1eb0*/  IMAD.SHL.U32 R7, R8.reuse, 0x10, RZ ;  /* 0x0000001008077824 */ /* 0x048fe200078e00ff */
[----:B------:R-:W-:Y:S01]  /*1ec0*/  SHF.R.U32.HI R6, RZ, 0x2, R8 ;  /* 0x00000002ff067819 */ /* 0x000fe20000011608 */
[----:B------:R-:W-:-:S03]  /*1ed0*/  IMAD.SHL.U32 R8, R8, 0x8, RZ ;  /* 0x0000000808087824 */ /* 0x000fc600078e00ff */
[----:B------:R-:W-:Y:S01]  /*1ee0*/  HGMMA.64x64x8.F32.TF32 R56, R100, gdesc[UR8], R56, gsb0 ;  /* 0x04e0000864387df0 */ /* 0x000fe20008002838 */
[----:B------:R-:W-:Y:S02]  /*1ef0*/  LOP3.LUT R7, R7, 0xe00, RZ, 0xc0, !PT ;  /* 0x00000e0007077812 */ /* 0x000fe400078ec0ff */
[C---:B------:R-:W-:Y:S02]  /*1f00*/  LOP3.LUT R5, R6.reuse, 0x4, RZ, 0xc0, !PT ;  /* 0x0000000406057812 */ /* 0x040fe400078ec0ff */
[----:B------:R-:W-:Y:S02]  /*1f10*/  LOP3.LUT R4, R6, 0x3, RZ, 0xc0, !PT ;  /* 0x0000000306047812 */ /* 0x000fe400078ec0ff */
[----:B------:R-:W-:-:S04]  /*1f20*/  LOP3.LUT R11, R7, R5, RZ, 0xfc, !PT ;  /* 0x00000005070b7212 */ /* 0x000fc800078efcff */
[----:B------:R-:W-:-:S04]  /*1f30*/  LOP3.LUT R11, R11, R4, RZ, 0xfc, !PT ;  /* 0x000000040b0b7212 */ /* 0x000fc800078efcff */
[----:B------:R-:W-:-:S05]  /*1f40*/  LOP3.LUT R8, R11, 0x18, R8, 0xf8, !PT ;  /* 0x000000180b087812 */ /* 0x000fca00078ef808 */
[----:B------:R-:W-:-:S05]  /*1f50*/  IMAD R8, R15, 0x2000, R8 ;  /* 0x000020000f087824 */ /* 0x000fca00078e0208 */
[----:B------:R-:W-:-:S05]  /*1f60*/  LEA R8, R8, UR7, 0x2 ;  /* 0x0000000708087c11 */ /* 0x000fca000f8e10ff */
[----:B------:R-:W-:Y:S01]  /*1f70*/  IMAD.IADD R10, R9, 0x1, R8 ;  /* 0x00000001090a7824 */ /* 0x000fe200078e0208 */
[----:B------:R-:W-:Y:S02]  /*1f80*/  WARPGROUP.DEPBAR.LE gsb0, 0x0 ;  /* 0x00008000000079c5 */ /* 0x000fe40000010000 */
[----:B----4-:R-:W-:-:S06]  /*1f90*/  WARPGROUP.ARRIVE ;  /* 0x00000000000079c5 */ /* 0x010fcc0000000000 */
[----:B------:R-:W-:Y:S01]  /*1fa0*/  HGMMA.64x64x8.F32.TF32 R24, R96, gdesc[UR8], R24, gsb0 ;  /* 0x04e0000860187df0 */ /* 0x000fe20008002818 */
[----:B------:R-:W-:Y:S01]  /*1fb0*/  UMOV UR10, UR6 ;  /* 0x00000006000a7c82 */ /* 0x000fe20008000000 */
[----:B------:R-:W-:Y:S01]  /*1fc0*/  UMOV UR11, 0x40000040 ;  /* 0x40000040000b7882 */ /* 0x000fe20000000000 */
[----:B------:R-:W-:Y:S02]  /*1fd0*/  WARPGROUP.DEPBAR.LE gsb0, 0x0 ;  /* 0x00008000000079c5 */ /* 0x000fe40000010000 */
[----:B------:R-:W-:Y:S04]  /*1fe0*/  LDS R88, [R8+0x900] ;  /* 0x0009000008587984 */ /* 0x000fe80000000800 */
[----:B------:R-:W-:Y:S04]  /*1ff0*/  LDS R89, [R8+0xd00] ;  /* 0x000d000008597984 */ /* 0x000fe80000000800 */
[----:B------:R-:W-:Y:S04]  /*2000*/  LDS R90, [R10+0x900] ;  /* 0x000900000a5a7984 */ /* 0x000fe80000000800 */
[----:B------:R-:W1:Y:S04]  /*2010*/  LDS R91, [R10+0xd00] ;  /* 0x000d00000a5b7984 */ /* 0x000e680000000800 */
[----:B------:R-:W-:Y:S04]  /*2020*/  LDS R92, [R8+0x4900] ;  /* 0x00490000085c7984 */ /* 0x000fe80000000800 */
[----:B------:R-:W-:Y:S04]  /*2030*/  LDS R93, [R8+0x4d00] ;  /* 0x004d0000085d7984 */ /* 0x000fe80000000800 */
[----:B------:R-:W-:Y:S04]  /*2040*/  LDS R94, [R10+0x4900] ;  /* 0x004900000a5e7984 */ /* 0x000fe80000000800 */
[----:B------:R-:W2:Y:S01]  /*2050*/  LDS R95, [R10+0x4d00] ;  /* 0x004d00000a5f7984 */ /* 0x000ea20000000800 */
[----:B-1----:R-:W-:-:S06]  /*2060*/  WARPGROUP.ARRIVE ;  /* 0x00000000000079c5 */ /* 0x002fcc0000000000 */
[----:B------:R-:W-:Y:S03]  /*2070*/  HGMMA.64x64x8.F32.TF32 R56, R88, gdesc[UR8], R56, gsb0 ;  /* 0x04e0000858387df0 */ /* 0x000fe60008002838 */
[----:B------:R-:W-:Y:S02]  /*2080*/  WARPGROUP.DEPBAR.LE gsb0, 0x0 ;  /* 0x00008000000079c5 */ /* 0x000fe40000010000 */
[----:B--2---:R-:W-:-:S06]  /*2090*/  WARPGROUP.ARRIVE ;  /* 0x00000000000079c5 */ /* 0x004fcc0000000000 */
[----:B------:R-:W-:Y:S03]  /*20a0*/  HGMMA.64x64x8.F32.TF32 R24, R92, gdesc[UR8], R24, gsb0 ;  /* 0x04e000085c187df0 */ /* 0x000fe60008002818 */
[----:B------:R-:W-:Y:S02]  /*20b0*/  WARPGROUP.DEPBAR.LE gsb0, 0x0 ;  /* 0x00008000000079c5 */ /* 0x000fe40000010000 */
[----:B------:R1:W2:Y:S04]  /*20c0*/  LDS R92, [R8+0xa00] ;  /* 0x000a0000085c7984 */ /* 0x0002a80000000800 */
[----:B------:R1:W3:Y:S04]  /*20d0*/  LDS R93, [R8+0xe00] ;  /* 0x000e0000085d7984 */ /* 0x0002e80000000800 */
[----:B------:R1:W4:Y:S04]  /*20e0*/  LDS R88, [R8+0x4a00] ;  /* 0x004a000008587984 */ /* 0x0003280000000800 */
[----:B------:R1:W0:Y:S04]  /*20f0*/  LDS R89, [R8+0x4e00] ;  /* 0x004e000008597984 */ /* 0x0002280000000800 */
[----:B------:R1:W0:Y:S04]  /*2100*/  LDS R94, [R10+0xa00] ;  /* 0x000a00000a5e7984 */ /* 0x0002280000000800 */
[----:B------:R1:W0:Y:S04]  /*2110*/  LDS R95, [R10+0xe00] ;  /* 0x000e00000a5f7984 */ /* 0x0002280000000800 */
[----:B------:R1:W0:Y:S04]  /*2120*/  LDS R90, [R10+0x4a00] ;  /* 0x004a00000a5a7984 */ /* 0x0002280000000800 */
[----:B------:R1:W0:Y:S01]  /*2130*/  LDS R91, [R10+0x4e00] ;  /* 0x004e00000a5b7984 */ /* 0x0002220000000800 */
[----:B------:R-:W-:Y:S05]  /*2140*/  @!P0 BRA `(.L_x_28) ;  /* 0x0000000000048947 */ /* 0x000fea0003800000 */
[----:B------:R-:W-:Y:S01]  /*2150*/  BPT.TRAP 0x1 ;  /* 0x000000040000795c */ /* 0x000fe20000300000 */
.L_x_28:
[----:B------:R-:W2:Y:S01]  /*2160*/  LDL R11, [R1+0x14] ;  /* 0x00001400010b7983 */ /* 0x000ea20000100800 */
[----:B------:R-:W-:-:S04]  /*2170*/  ULEA UR6, UR5, UR7, 0x3 ;  /* 0x0000000705067291 */ /* 0x000fc8000f8e183f */
[----:B------:R-:W-:-:S04]  /*2180*/  UIADD3 UR6, UR6, 0x28, URZ ;  /* 0x0000002806067890 */ /* 0x000fc8000fffe03f */
[----:B------:R-:W-:-:S09]  /*2190*/  UPRMT UR6, URZ, 0x654, UR6 ;  /* 0x000006543f067896 */ /* 0x000fd20008000006 */
[----:B------:R-:W-:Y:S01]  /*21a0*/  SYNCS.ARRIVE.TRANS64.RED.A1T0 RZ, [UR6], RZ ;  /* 0x000000ffffff79a7 */ /* 0x000fe20008100406 */
[----:B--2---:R-:W-:-:S13]  /*21b0*/  ISETP.GT.U32.AND P2, PT, R11, 0x1, PT ;  /* 0x000000010b00780c */ /* 0x004fda0003f44070 */
[----:B------:R-:W-:Y:S05]  /*21c0*/  @P2 BRA `(.L_x_29) ;  /* 0x0000000000042947 */ /* 0x000fea0003800000 */
[----:B------:R-:W-:Y:S01]  /*21d0*/  BPT.TRAP 0x1 ;  /* 0x000000040000795c */ /* 0x000fe20000300000 */
.L_x_29:
[----:B------:R-:W-:Y:S01]  /*21e0*/  UIADD3 UR6, UR8, 0x4, URZ ;  /* 0x0000000408067890 */ /* 0x000fe2000fffe03f */
[----:B0--3--:R-:W-:Y:S01]  /*21f0*/  WARPGROUP.ARRIVE ;  /* 0x00000000000079c5 */ /* 0x009fe20000000000 */
[----:B------:R-:W-:Y:S01]  /*2200*/  UMOV UR11, 0x40000040 ;  /* 0x40000040000b7882 */ /* 0x000fe20000000000 */
[----:B------:R-:W-:-:S04]  /*2210*/  UIADD3 UR5, UR5, 0x1, URZ ;  /* 0x0000000105057890 */ /* 0x000fc8000fffe03f */
[----:B------:R-:W-:Y:S01]  /*2220*/  UMOV UR10, UR6 ;  /* 0x00000006000a7c82 */ /* 0x000fe20008000000 */
[----:B------:R-:W-:Y:S01]  /*2230*/  UISETP.NE.AND UP0, UPT, UR5, 0x5, UPT ;  /* 0x000000050500788c */ /* 0x000fe2000bf05270 */
[----:B------:R-:W-:Y:S03]  /*2240*/  HGMMA.64x64x8.F32.TF32 R56, R92, gdesc[UR8], R56, gsb0 ;  /* 0x04e000085c387df0 */ /* 0x000fe60008002838 */
[----:B------:R-:W-:Y:S01]  /*2250*/  USEL UR5, UR5, URZ, UP0 ;  /* 0x0000003f05057287 */ /* 0x000fe20008000000 */
[----:B------:R-:W-:Y:S02]  /*2260*/  WARPGROUP.DEPBAR.LE gsb0, 0x0 ;  /* 0x00008000000079c5 */ /* 0x000fe40000010000 */
[----:B----4-:R-:W-:-:S06]  /*2270*/  WARPGROUP.ARRIVE ;  /* 0x00000000000079c5 */ /* 0x010fcc0000000000 */
        /* <DEDUP_REMOVED lines=12> */
.L_x_30:
[----:B01----:R-:W-:Y:S01]  /*2340*/  IMAD.SHL.U32 R8, R0, 0x2000, RZ ;  /* 0x0000200000087824 */ /* 0x003fe200078e00ff */
[----:B------:R-:W-:Y:S04]  /*2350*/  BSSY B0, `(.L_x_31) ;  /* 0x0000006000007945 */ /* 0x000fe80003800000 */
[----:B------:R-:W-:-:S04]  /*2360*/  LOP3.LUT R10, R8, R3, RZ, 0xfc, !PT ;  /* 0x00000003080a7212 */ /* 0x000fc800078efcff */
[----:B------:R-:W-:Y:S01]  /*2370*/  LEA R10, R10, UR7, 0x2 ;  /* 0x000000070a0a7c11 */ /* 0x000fe2000f8e10ff */
[----:B------:R-:W-:Y:S06]  /*2380*/  @P1 BRA `(.L_x_32) ;  /* 0x0000000000081947 */ /* 0x000fec0003800000 */
[----:B------:R-:W0:Y:S02]  /*2390*/  SYNCS.PHASECHK.TRANS64.TRYWAIT P1, [R12+URZ], R13 ;  /* 0x0000000d0c0075a7 */ /* 0x000e24000802017f */
[----:B0-----:R-:W-:Y:S05]  /*23a0*/  @!P1 BRA `(.L_x_33) ;  /* 0x0000007400049947 */ /* 0x001fea0003800000 */
.L_x_32:
[----:B------:R-:W-:Y:S05]  /*23b0*/  BSYNC B0 ;  /* 0x0000000000007941 */ /* 0x000fea0003800000 */
.L_x_31:
[----:B------:R-:W-:Y:S01]  /*23c0*/  IMAD.IADD R11, R9, 0x1, R10 ;  /* 0x00000001090b7824 */ /* 0x000fe200078e020a */
[----:B------:R1:W0:Y:S01]  /*23d0*/  LDS R100, [R10+0x800] ;  /* 0x000800000a647984 */ /* 0x0002220000000800 */
[----:B------:R-:W-:Y:S05]  /*23e0*/  WARPSYNC.ALL ;  /* 0x0000000000007948 */ /* 0x000fea0003800000 */
[----:B------:R1:W0:Y:S04]  /*23f0*/  LDS R101, [R10+0xc00] ;  /* 0x000c00000a657984 */ /* 0x0002280000000800 */
[----:B------:R1:W0:Y:S04]  /*2400*/  LDS R96, [R10+0x4800] ;  /* 0x004800000a607984 */ /* 0x0002280000000800 */
[----:B------:R1:W0:Y:S04]  /*2410*/  LDS R97, [R10+0x4c00] ;  /* 0x004c00000a617984 */ /* 0x0002280000000800 */
[----:B------:R1:W0:Y:S04]  /*2420*/  LDS R102, [R11+0x800] ;  /* 0x000800000b667984 */ /* 0x0002280000000800 */
[----:B------:R1:W0:Y:S04]  /*2430*/  LDS R103, [R11+0xc00] ;  /* 0x000c00000b677984 */ /* 0x0002280000000800 */
[----:B------:R1:W0:Y:S04]  /*2440*/  LDS R98, [R11+0x4800] ;  /* 0x004800000b627984 */ /* 0x0002280000000800 */
[----:B------:R1:W0:Y:S01]  /*2450*/  LDS R99, [R11+0x4c00] ;  /* 0x004c00000b637984 */ /* 0x0002220000000800 */
[----:B------:R-:W-:Y:S01]  /*2460*/  UIADD3 UR6, UR8, 0x6, URZ ;  /* 0x0000000608067890 */ /* 0x000fe2000fffe03f */
[----:B--23--:R-:W-:Y:S01]  /*2470*/  WARPGROUP.ARRIVE ;  /* 0x00000000000079c5 */ /* 0x00cfe20000000000 */
[----:B------:R-:W-:Y:S01]  /*2480*/  UMOV UR11, 0x40000040 ;  /* 0x40000040000b7882 */ /* 0x000fe20000000000 */
[C---:B------:R-:W-:Y:S01]  /*2490*/  ISETP.GT.AND P1, PT, R2.reuse, 0x2, PT ;  /* 0x000000020200780c */ /* 0x040fe20003f24270 */
[----:B------:R-:W-:Y:S01]  /*24a0*/  VIADD R2, R2, 0xffffffff ;  /* 0xffffffff02027836 */ /* 0x000fe20000000000 */
[----:B------:R-:W-:-:S02]  /*24b0*/  R2UR UR9, R0 ;  /* 0x00000000000972ca */ /* 0x000fc400000e0000 */
[----:B------:R-:W-:-:S11]  /*24c0*/  UMOV UR10, UR6 ;  /* 0x00000006000a7c82 */ /* 0x000fd60008000000 */
[----:B------:R-:W-:Y:S03]  /*24d0*/  HGMMA.64x64x8.F32.TF32 R56, R92, gdesc[UR8], R56, gsb0 ;  /* 0x04e000085c387df0 */ /* 0x000fe60008002838 */
[----:B------:R-:W-:Y:S02]  /*24e0*/  WARPGROUP.DEPBAR.LE gsb0, 0x0 ;  /* 0x00008000000079c5 */ /* 0x000fe40000010000 */
[----:B----4-:R-:W-:-:S06]  /*24f0*/  WARPGROUP.ARRIVE ;  /* 0x00000000000079c5 */ /* 0x010fcc0000000000 */
[----:B------:R-:W-:Y:S03]  /*2500*/  HGMMA.64x64x8.F32.TF32 R24, R88, gdesc[UR8], R24, gsb0 ;  /* 0x04e0000858187df0 */ /* 0x000fe60008002818 */
[----:B------:R-:W-:Y:S02]  /*2510*/  WARPGROUP.DEPBAR.LE gsb0, 0x0 ;  /* 0x00008000000079c5 */ /* 0x000fe40000010000 */
[----:B-1----:R-:W-:Y:S05]  /*2520*/  @P1 BRA `(.L_x_34) ;  /* 0xfffffff8000c1947 */ /* 0x002fea000383ffff */
.L_x_26:
[----:B------:R-:W-:Y:S01]  /*2530*/  IMAD.MOV.U32 R3, RZ, RZ, 0x40000040 ;  /* 0x40000040ff037424 */ /* 0x000fe200078e00ff */
[----:B0-----:R-:W-:Y:S01]  /*2540*/  LEA R2, R0, UR4, 0x9 ;  /* 0x0000000400027c11 */ /* 0x001fe2000f8e48ff */
[----:B-12---:R-:W-:-:S06]  /*2550*/  WARPGROUP.ARRIVE ;  /* 0x00000000000079c5 */ /* 0x006fcc0000000000 */
[----:B------:R-:W0:Y:S01]  /*2560*/  S2R R10, SR_TID.X ;  /* 0x00000000000a7919 */ /* 0x000e220000002100 */
[----:B------:R-:W-:Y:S02]  /*2570*/  LOP3.LUT R5, R4, R7, R5, 0xfe, !PT ;  /* 0x0000000704057212 */ /* 0x000fe400078efe05 */
[C---:B------:R-:W-:Y:S02]  /*2580*/  R2UR UR10, R2.reuse ;  /* 0x00000000020a72ca */ /* 0x040fe400000e0000 */
[C---:B------:R-:W-:Y:S02]  /*2590*/  R2UR UR11, R3.reuse ;  /* 0x00000000030b72ca */ /* 0x040fe400000e0000 */
[C---:B------:R-:W-:Y:S02]  /*25a0*/  R2UR UR14, R2.reuse ;  /* 0x00000000020e72ca */ /* 0x040fe400000e0000 */
[----:B------:R-:W-:Y:S02]  /*25b0*/  R2UR UR15, R3 ;  /* 0x00000000030f72ca */ /* 0x000fe400000e0000 */
[----:B------:R-:W-:-:S07]  /*25c0*/  IADD3 R4, R2, 0x2, RZ ;  /* 0x0000000202047810 */ /* 0x000fce0007ffe0ff */
[----:B------:R-:W-:Y:S01]  /*25d0*/  HGMMA.64x64x8.F32.TF32 R56, R100, gdesc[UR8], R56, gsb0 ;  /* 0x04e0000864387df0 */ /* 0x000fe20008002838 */
[----:B------:R-:W-:Y:S01]  /*25e0*/  R2UR UR10, R4 ;  /* 0x00000000040a72ca */ /* 0x000fe200000e0000 */
[----:B0-----:R-:W-:-:S05]  /*25f0*/  IMAD.SHL.U32 R0, R10, 0x8, RZ ;  /* 0x000000080a007824 */ /* 0x001fca00078e00ff */
[----:B------:R-:W-:-:S05]  /*2600*/  LOP3.LUT R5, R5, 0x18, R0, 0xf8, !PT ;  /* 0x0000001805057812 */ /* 0x000fca00078ef800 */
[----:B------:R-:W-:Y:S02]  /*2610*/  IMAD.IADD R8, R5, 0x1, R8 ;  /* 0x0000000105087824 */ /* 0x000fe400078e0208 */
[----:B------:R-:W-:-:S03]  /*2620*/  IMAD.MOV.U32 R5, RZ, RZ, 0x40000040 ;  /* 0x40000040ff057424 */ /* 0x000fc600078e00ff */
[----:B------:R-:W-:Y:S02]  /*2630*/  LEA R8, R8, UR7, 0x2 ;  /* 0x0000000708087c11 */ /* 0x000fe4000f8e10ff */
[----:B------:R-:W-:-:S03]  /*2640*/  R2UR UR11, R5 ;  /* 0x00000000050b72ca */ /* 0x000fc600000e0000 */
[----:B------:R-:W-:Y:S01]  /*2650*/  IMAD.IADD R9, R9, 0x1, R8 ;  /* 0x0000000109097824 */ /* 0x000fe200078e0208 */
[----:B------:R-:W-:Y:S02]  /*2660*/  WARPGROUP.DEPBAR.LE gsb0, 0x0 ;  /* 0x00008000000079c5 */ /* 0x000fe40000010000 */
[----:B---34-:R-:W-:-:S06]  /*2670*/  WARPGROUP.ARRIVE ;  /* 0x00000000000079c5 */ /* 0x018fcc0000000000 */
[----:B------:R-:W-:Y:S01]  /*2680*/  HGMMA.64x64x8.F32.TF32 R24, R96, gdesc[UR12], R24, gsb0 ;  /* 0x04e0000c60187df0 */ /* 0x000fe20008002818 */
[----:B------:R-:W-:Y:S02]  /*2690*/  R2UR UR14, R4 ;  /* 0x00000000040e72ca */ /* 0x000fe400000e0000 */
[----:B------:R-:W-:Y:S01]  /*26a0*/  R2UR UR15, R5 ;  /* 0x00000000050f72ca */ /* 0x000fe200000e0000 */
        /* <DEDUP_REMOVED lines=8> */
[----:B------:R-:W1:Y:S01]  /*2730*/  LDS R95, [R9+0x4d00] ;  /* 0x004d0000095f7984 */ /* 0x000e620000000800 */
[----:B0-----:R-:W-:-:S06]  /*2740*/  WARPGROUP.ARRIVE ;  /* 0x00000000000079c5 */ /* 0x001fcc0000000000 */
[----:B------:R-:W-:Y:S03]  /*2750*/  HGMMA.64x64x8.F32.TF32 R56, R88, gdesc[UR8], R56, gsb0 ;  /* 0x04e0000858387df0 */ /* 0x000fe60008002838 */
[----:B------:R-:W-:Y:S02]  /*2760*/  WARPGROUP.DEPBAR.LE gsb0, 0x0 ;  /* 0x00008000000079c5 */ /* 0x000fe40000010000 */
[----:B-1----:R-:W-:-:S06]  /*2770*/  WARPGROUP.ARRIVE ;  /* 0x00000000000079c5 */ /* 0x002fcc0000000000 */
[----:B------:R-:W-:Y:S03]  /*2780*/  HGMMA.64x64x8.F32.TF32 R24, R92, gdesc[UR12], R24, gsb0 ;  /* 0x04e0000c5c187df0 */ /* 0x000fe60008002818 */
[----:B------:R-:W-:Y:S02]  /*2790*/  WARPGROUP.DEPBAR.LE gsb0, 0x0 ;  /* 0x00008000000079c5 */ /* 0x000fe40000010000 */
        /* <DEDUP_REMOVED lines=9> */
[----:B------:R-:W-:Y:S01]  /*2830*/  BPT.TRAP 0x1 ;  /* 0x000000040000795c */ /* 0x000fe20000300000 */
.L_x_35:
        /* <DEDUP_REMOVED lines=8> */
.L_x_36:
[C---:B------:R-:W-:Y:S01]  /*28c0*/  VIADD R4, R2.reuse, 0x4 ;  /* 0x0000000402047836 */ /* 0x040fe20000000000 */
[----:B01----:R-:W-:Y:S01]  /*28d0*/  WARPGROUP.ARRIVE ;  /* 0x00000000000079c5 */ /* 0x003fe20000000000 */
[----:B------:R-:W-:Y:S02]  /*28e0*/  IMAD.MOV.U32 R5, RZ, RZ, 0x40000040 ;  /* 0x40000040ff057424 */ /* 0x000fe400078e00ff */
[----:B------:R-:W-:Y:S01]  /*28f0*/  VIADD R2, R2, 0x6 ;  /* 0x0000000602027836 */ /* 0x000fe20000000000 */
[C---:B------:R-:W-:Y:S01]  /*2900*/  R2UR UR6, R4.reuse ;  /* 0x00000000040672ca */ /* 0x040fe200000e0000 */
[----:B------:R-:W-:Y:S01]  /*2910*/  IMAD.MOV.U32 R3, RZ, RZ, 0x40000040 ;  /* 0x40000040ff037424 */ /* 0x000fe200078e00ff */
[C---:B------:R-:W-:Y:S02]  /*2920*/  R2UR UR7, R5.reuse ;  /* 0x00000000050772ca */ /* 0x040fe400000e0000 */
[----:B------:R-:W-:Y:S02]  /*2930*/  R2UR UR10, R4 ;  /* 0x00000000040a72ca */ /* 0x000fe400000e0000 */
[----:B------:R-:W-:-:S09]  /*2940*/  R2UR UR11, R5 ;  /* 0x00000000050b72ca */ /* 0x000fd200000e0000 */
[----:B------:R-:W-:Y:S01]  /*2950*/  HGMMA.64x64x8.F32.TF32 R56, R92, gdesc[UR4], R56, gsb0 ;  /* 0x04e000045c387df0 */ /* 0x000fe20008002838 */
[----:B------:R-:W-:Y:S02]  /*2960*/  R2UR UR6, R2 ;  /* 0x00000000020672ca */ /* 0x000fe400000e0000 */
[----:B------:R-:W-:Y:S01]  /*2970*/  R2UR UR7, R3 ;  /* 0x00000000030772ca */ /* 0x000fe200000e0000 */
        /* <DEDUP_REMOVED lines=20> */
.L_x_22:
[----:B------:R-:W-:Y:S05]  /*2ac0*/  @!P0 BRA `(.L_x_37) ;  /* 0x0000000000048947 */ /* 0x000fea0003800000 */
[----:B------:R-:W-:Y:S01]  /*2ad0*/  BPT.TRAP 0x1 ;  /* 0x000000040000795c */ /* 0x000fe20000300000 */
.L_x_37:
[----:B------:R-:W2:Y:S01]  /*2ae0*/  LDL R0, [R1+0x14] ;  /* 0x0000140001007983 */ /* 0x000ea20000100800 */
[----:B------:R-:W0:Y:S01]  /*2af0*/  S2UR UR7, SR_CgaCtaId ;  /* 0x00000000000779c3 */ /* 0x000e220000008800 */
[----:B------:R-:W-:-:S04]  /*2b00*/  UIADD3 UR39, UR40, UR39, URZ ;  /* 0x0000002728277290 */ /* 0x000fc8000fffe03f */
[----:B------:R-:W-:-:S04]  /*2b10*/  UIADD3 UR6, UR39, -0x1, URZ ;  /* 0xffffffff27067890 */ /* 0x000fc8000fffe03f */
[----:B------:R-:W-:-:S04]  /*2b20*/  UIMAD.WIDE.U32 UR4, UR6, -0x33333333, URZ ;  /* 0xcccccccd060478a5 */ /* 0x000fc8000f8e003f */
[----:B------:R-:W-:-:S03]  /*2b30*/  USHF.R.U32.HI UR4, URZ, 0x2, UR5 ;  /* 0x000000023f047899 */ /* 0x000fc60008011605 */
[----:B------:R-:W-:Y:S01]  /*2b40*/  UMOV UR5, 0x400 ;  /* 0x0000040000057882 */ /* 0x000fe20000000000 */
[----:B------:R-:W-:Y:S02]  /*2b50*/  UIMAD UR6, UR4, -0x5, UR6 ;  /* 0xfffffffb040678a4 */ /* 0x000fe4000f8e0206 */
[----:B0-----:R-:W-:-:S04]  /*2b60*/  ULEA UR5, UR7, UR5, 0x18 ;  /* 0x0000000507057291 */ /* 0x001fc8000f8ec03f */
[----:B------:R-:W-:-:S04]  /*2b70*/  ULEA UR6, UR6, UR5, 0x3 ;  /* 0x0000000506067291 */ /* 0x000fc8000f8e183f */
[----:B------:R-:W-:-:S04]  /*2b80*/  UIADD3 UR6, UR6, 0x28, URZ ;  /* 0x0000002806067890 */ /* 0x000fc8000fffe03f */
[----:B------:R-:W-:-:S09]  /*2b90*/  UPRMT UR6, URZ, 0x654, UR6 ;  /* 0x000006543f067896 */ /* 0x000fd20008000006 */
[----:B------:R-:W-:Y:S01]  /*2ba0*/  SYNCS.ARRIVE.TRANS64.RED.A1T0 RZ, [UR6], RZ ;  /* 0x000000ffffff79a7 */ /* 0x000fe20008100406 */
[----:B--2---:R-:W-:-:S13]  /*2bb0*/  ISETP.GT.U32.AND P0, PT, R0, 0x1, PT ;  /* 0x000000010000780c */ /* 0x004fda0003f04070 */
[----:B------:R-:W-:Y:S05]  /*2bc0*/  @P0 BRA `(.L_x_38) ;  /* 0x0000000000040947 */ /* 0x000fea0003800000 */
[----:B------:R-:W-:Y:S01]  /*2bd0*/  BPT.TRAP 0x1 ;  /* 0x000000040000795c */ /* 0x000fe20000300000 */
.L_x_38:
[----:B------:R-:W0:Y:S01]  /*2be0*/  S2R R8, SR_TID.X ;  /* 0x0000000000087919 */ /* 0x000e220000002100 */
[----:B------:R-:W2:Y:S01]  /*2bf0*/  LDC R4, c[0x0][0x288] ;  /* 0x0000a200ff047b82 */ /* 0x000ea20000000800 */
[----:B------:R-:W-:Y:S01]  /*2c00*/  LOP3.LUT R6, R6, 0x7, RZ, 0xc0, !PT ;  /* 0x0000000706067812 */ /* 0x000fe200078ec0ff */
[----:B------:R-:W-:Y:S01]  /*2c10*/  IMAD.SHL.U32 R9, R23, 0x40, RZ ;  /* 0x0000004017097824 */ /* 0x000fe200078e00ff */
[----:B------:R-:W-:Y:S01]  /*2c20*/  LOP3.LUT R0, R16, 0x1, RZ, 0xc0, !PT ;  /* 0x0000000110007812 */ /* 0x000fe200078ec0ff */
[----:B------:R-:W-:Y:S01]  /*2c30*/  IMAD.SHL.U32 R11, R22, 0x100, RZ ;  /* 0x00000100160b7824 */ /* 0x000fe200078e00ff */
[----:B------:R-:W-:Y:S01]  /*2c40*/  UISETP.GT.U32.AND UP0, UPT, UR39, 0x4, UPT ;  /* 0x000000042700788c */ /* 0x000fe2000bf04070 */
[----:B------:R-:W-:Y:S01]  /*2c50*/  SHF.R.S32.HI R15, RZ, 0x1f, R17 ;  /* 0x0000001fff0f7819 */ /* 0x000fe20000011411 */
[----:B------:R-:W-:Y:S01]  /*2c60*/  ULDC UR7, c[0x0][0x284] ;  /* 0x0000a10000077ab9 */ /* 0x000fe20000000800 */
[----:B------:R-:W-:Y:S01]  /*2c70*/  IMAD.SHL.U32 R3, R0, 0x40, RZ ;  /* 0x0000004000037824 */ /* 0x000fe200078e00ff */
[----:B------:R-:W-:Y:S01]  /*2c80*/  UISETP.LT.U32.AND UP0, UPT, UR40, 0x5, UP0 ;  /* 0x000000052800788c */ /* 0x000fe20008701070 */
[----:B------:R-:W-:Y:S01]  /*2c90*/  IMAD.WIDE R22, R22, 0x100, RZ ;  /* 0x0000010016167825 */ /* 0x000fe200078e02ff */
[----:B------:R-:W-:-:S02]  /*2ca0*/  UISETP.GE.U32.AND UP1, UPT, UR40, 0x5, UPT ;  /* 0x000000052800788c */ /* 0x000fc4000bf26070 */
[----:B------:R-:W-:Y:S01]  /*2cb0*/  UIMAD.WIDE.U32 UR4, UR39, -0x33333333, URZ ;  /* 0xcccccccd270478a5 */ /* 0x000fe2000f8e003f */
[----:B------:R-:W-:Y:S01]  /*2cc0*/  LOP3.LUT R3, R3, 0x40, R6, 0xe2, !PT ;  /* 0x0000004003037812 */ /* 0x000fe200078ee206 */
[----:B------:R-:W-:Y:S01]  /*2cd0*/  ULDC.64 UR8, c[0x0][0x5d0] ;  /* 0x0001740000087ab9 */ /* 0x000fe20000000a00 */
[----:B------:R-:W-:Y:S02]  /*2ce0*/  USEL UR6, URZ, 0x1, !UP0 ;  /* 0x000000013f067887 */ /* 0x000fe4000c000000 */
[----:B------:R-:W-:Y:S02]  /*2cf0*/  USHF.R.U32.HI UR4, URZ, 0x2, UR5 ;  /* 0x000000023f047899 */ /* 0x000fe40008011605 */
[----:B------:R-:W-:Y:S02]  /*2d00*/  ULOP3.LUT UR38, UR38, UR6, URZ, 0x3c, !UPT ;  /* 0x0000000626267292 */ /* 0x000fe4000f8e3c3f */
[----:B------:R-:W-:Y:S01]  /*2d10*/  UIMAD UR39, UR4, -0x5, UR39 ;  /* 0xfffffffb042778a4 */ /* 0x000fe2000f8e0227 */
[----:B--2---:R-:W-:Y:S01]  /*2d20*/  ISETP.GE.AND P0, PT, R9, R4, PT ;  /* 0x000000040900720c */ /* 0x004fe20003f06270 */
[----:B------:R-:W-:-:S03]  /*2d30*/  @UP1 ULOP3.LUT UR38, UR38, 0x1, UR4, 0x78, !UPT ;  /* 0x0000000126261892 */ /* 0x000fc6000f8e7804 */
[----:B------:R-:W-:Y:S02]  /*2d40*/  ISETP.GE.OR P0, PT, R11, UR7, P0 ;  /* 0x000000070b007c0c */ /* 0x000fe40008706670 */
[C---:B0-----:R-:W-:Y:S01]  /*2d50*/  LOP3.LUT R2, R8.reuse, 0x60, RZ, 0xc0, !PT ;  /* 0x0000006008027812 */ /* 0x041fe200078ec0ff */
[----:B------:R-:W-:-:S03]  /*2d60*/  IMAD.SHL.U32 R20, R8, 0x2, RZ ;  /* 0x0000000208147824 */ /* 0x000fc600078e00ff */
[----:B------:R-:W-:Y:S02]  /*2d70*/  SHF.R.U32.HI R7, RZ, 0x1, R2 ;  /* 0x00000001ff077819 */ /* 0x000fe40000011602 */
[----:B------:R-:W-:Y:S02]  /*2d80*/  LOP3.LUT R20, R9, 0x6, R20, 0xf8, !PT ;  /* 0x0000000609147812 */ /* 0x000fe400078ef814 */
[----:B------:R-:W-:Y:S02]  /*2d90*/  IADD3 R5, RZ, -R7, -R6 ;  /* 0x80000007ff057210 */ /* 0x000fe40007ffe806 */
[----:B------:R-:W-:Y:S02]  /*2da0*/  SHF.R.S32.HI R21, RZ, 0x1f, R20 ;  /* 0x0000001fff157819 */ /* 0x000fe40000011414 */
[----:B------:R-:W-:Y:S01]  /*2db0*/  LOP3.LUT R109, R22, R3, R7, 0xfe, !PT ;  /* 0x00000003166d7212 */ /* 0x000fe200078efe07 */
[----:B------:R-:W-:Y:S01]  /*2dc0*/  IMAD R2, R0, -0x40, R5 ;  /* 0xffffffc000027824 */ /* 0x000fe200078e0205 */
[----:B------:R-:W-:-:S04]  /*2dd0*/  LOP3.LUT R0, R8, 0x3, RZ, 0xc0, !PT ;  /* 0x0000000308007812 */ /* 0x000fc800078ec0ff */
[----:B------:R-:W-:Y:S01]  /*2de0*/  IADD3 R2, -R11, UR7, R2 ;  /* 0x000000070b027c10 */ /* 0x000fe2000fffe102 */
[----:B------:R-:W-:Y:S02]  /*2df0*/  IMAD R0, R0, -0x2, R4 ;  /* 0xfffffffe00007824 */ /* 0x000fe400078e0204 */
[----:B------:R-:W-:Y:S02]  /*2e00*/  IMAD R4, R15, UR8, RZ ;  /* 0x000000080f047c24 */ /* 0x000fe4000f8e02ff */
[----:B------:R-:W-:Y:S02]  /*2e10*/  IMAD.IADD R3, R0, 0x1, -R9 ;  /* 0x0000000100037824 */ /* 0x000fe400078e0a09 */
[C---:B------:R-:W-:Y:S02]  /*2e20*/  IMAD R13, R17.reuse, UR9, R4 ;  /* 0x00000009110d7c24 */ /* 0x040fe4000f8e0204 */
[----:B------:R-:W-:-:S04]  /*2e30*/  IMAD.WIDE.U32 R4, R17, UR8, R20 ;  /* 0x0000000811047c25 */ /* 0x000fc8000f8e0014 */
[----:B------:R-:W-:Y:S02]  /*2e40*/  IMAD.IADD R5, R5, 0x1, R13 ;  /* 0x0000000105057824 */ /* 0x000fe400078e020d */
[----:B------:R-:W-:Y:S01]  /*2e50*/  IMAD.MOV.U32 R0, RZ, RZ, -0x1 ;  /* 0xffffffffff007424 */ /* 0x000fe200078e00ff */
[----:B------:R-:W-:Y:S06]  /*2e60*/  @P0 BRA `(.L_x_39) ;  /* 0x0000003800b80947 */ /* 0x000fec0003800000 */
[----:B------:R-:W0:Y:S01]  /*2e70*/  LDC.64 R106, c[0x0][0x5c8] ;  /* 0x00017200ff6a7b82 */ /* 0x000e220000000a00 */
[----:B-1---5:R-:W-:Y:S01]  /*2e80*/  FSETP.NEU.AND P1, PT, R19, RZ, PT ;  /* 0x000000ff1300720b */ /* 0x022fe20003f2d000 */
[----:B------:R-:W-:Y:S01]  /*2e90*/  BSSY B0, `(.L_x_39) ;  /* 0x00003ab000007945 */ /* 0x000fe20003800000 */
[----:B------:R-:W-:-:S04]  /*2ea0*/  ISETP.GT.AND P6, PT, R3, RZ, PT ;  /* 0x000000ff0300720c */ /* 0x000fc80003fc4270 */
[----:B------:R-:W-:Y:S01]  /*2eb0*/  ISETP.GT.AND P0, PT, R2, RZ, P6 ;  /* 0x000000ff0200720c */ /* 0x000fe20003704270 */
[-C--:B0-----:R-:W-:Y:S02]  /*2ec0*/  IMAD R6, R23, R106.reuse, RZ ;  /* 0x0000006a17067224 */ /* 0x081fe400078e02ff */
[----:B------:R-:W-:-:S04]  /*2ed0*/  IMAD.WIDE.U32 R10, R109, R106, R4 ;  /* 0x0000006a6d0a7225 */ /* 0x000fc800078e0004 */
[----:B------:R-:W-:-:S05]  /*2ee0*/  IMAD R5, R109, R107, R6 ;  /* 0x0000006b6d057224 */ /* 0x000fca00078e0206 */
[----:B------:R-:W-:Y:S01]  /*2ef0*/  IADD3 R13, R11, R5, RZ ;  /* 0x000000050b0d7210 */ /* 0x000fe20007ffe0ff */
[----:B------:R-:W-:Y:S06]  /*2f00*/  @!P1 BRA `(.L_x_40) ;  /* 0x0000002800309947 */ /* 0x000fec0003800000 */
[----:B------:R-:W0:Y:S01]  /*2f10*/  LDC.64 R90, c[0x0][0x5b8] ;  /* 0x00016e00ff5a7b82 */ /* 0x000e220000000a00 */
[----:B------:R-:W-:-:S07]  /*2f20*/  ULDC.64 UR4, c[0x0][0x5c0] ;  /* 0x0001700000047ab9 */ /* 0x000fce0000000a00 */
[----:B------:R-:W1:Y:S08]  /*2f30*/  LDC.64 R8, c[0x0][0x5b0] ;  /* 0x00016c00ff087b82 */ /* 0x000e700000000a00 */
[----:B------:R-:W2:Y:S01]  /*2f40*/  LDC.64 R88, c[0x0][0x5a8] ;  /* 0x00016a00ff587b82 */ /* 0x000ea20000000a00 */
[-C--:B0-----:R-:W-:Y:S02]  /*2f50*/  IMAD R4, R15, R90.reuse, RZ ;  /* 0x0000005a0f047224 */ /* 0x081fe400078e02ff */
[----:B------:R-:W-:-:S04]  /*2f60*/  IMAD.WIDE.U32 R94, R17, R90, R20 ;  /* 0x0000005a115e7225 */ /* 0x000fc800078e0014 */
[----:B------:R-:W-:Y:S02]  /*2f70*/  IMAD R105, R17, R91, R4 ;  /* 0x0000005b11697224 */ /* 0x000fe400078e0204 */
[-C--:B-1----:R-:W-:Y:S02]  /*2f80*/  IMAD R4, R23, R8.reuse, RZ ;  /* 0x0000000817047224 */ /* 0x082fe400078e02ff */
[----:B------:R-:W-:Y:S02]  /*2f90*/  IMAD.IADD R93, R95, 0x1, R105 ;  /* 0x000000015f5d7824 */ /* 0x000fe400078e0269 */
[----:B------:R-:W-:Y:S02]  /*2fa0*/  IMAD.MOV.U32 R92, RZ, RZ, R94 ;  /* 0x000000ffff5c7224 */ /* 0x000fe400078e005e */
[C---:B------:R-:W-:Y:S02]  /*2fb0*/  IMAD R91, R109.reuse, R9, R4 ;  /* 0x000000096d5b7224 */ /* 0x040fe400078e0204 */
[----:B------:R-:W-:-:S04]  /*2fc0*/  IMAD.WIDE.U32 R4, R109, R8, R92 ;  /* 0x000000086d047225 */ /* 0x000fc800078e005c */
[----:B------:R-:W-:Y:S01]  /*2fd0*/  IMAD.IADD R5, R5, 0x1, R91 ;  /* 0x0000000105057824 */ /* 0x000fe200078e025b */
[----:B--2---:R-:W-:-:S04]  /*2fe0*/  LEA R6, P1, R4, R88, 0x2 ;  /* 0x0000005804067211 */ /* 0x004fc800078210ff */
[----:B------:R-:W-:-:S05]  /*2ff0*/  LEA.HI.X R7, R4, R89, R5, 0x2, P1 ;  /* 0x0000005904077211 */ /* 0x000fca00008f1405 */
[----:B------:R0:W2:Y:S01]  /*3000*/  @P0 LDG.E.LTC128B R14, desc[UR36][R6.64] ;  /* 0x00000024060e0981 */ /* 0x0000a2000c1e1920 */
[----:B------:R-:W-:Y:S01]  /*3010*/  IMAD.WIDE.U32 R4, R109, R8, R20 ;  /* 0x000000086d047225 */ /* 0x000fe200078e0014 */
[----:B------:R-:W-:Y:S01]  /*3020*/  ISETP.GT.AND P5, PT, R3, 0x1, PT ;  /* 0x000000010300780c */ /* 0x000fe20003fa4270 */
[----:B------:R-:W-:Y:S01]  /*3030*/  BSSY B1, `(.L_x_41) ;  /* 0x0000017000017945 */ /* 0x000fe20003800000 */
[----:B------:R-:W-:Y:S01]  /*3040*/  LEA R12, P1, R10, UR4, 0x2 ;  /* 0x000000040a0c7c11 */ /* 0x000fe2000f8210ff */
[----:B------:R-:W-:Y:S01]  /*3050*/  IMAD.IADD R5, R91, 0x1, R5 ;  /* 0x000000015b057824 */ /* 0x000fe200078e0205 */
[C---:B------:R-:W-:Y:S01]  /*3060*/  SHF.L.U64.HI R97, R8.reuse, 0x3, R9 ;  /* 0x0000000308617819 */ /* 0x040fe20000010209 */
[----:B------:R-:W-:Y:S01]  /*3070*/  IMAD.SHL.U32 R96, R8, 0x8, RZ ;  /* 0x0000000808607824 */ /* 0x000fe200078e00ff */
[----:B------:R-:W-:Y:S01]  /*3080*/  ISETP.GT.AND P3, PT, R2, RZ, P5 ;  /* 0x000000ff0200720c */ /* 0x000fe20002f64270 */
[----:B------:R-:W-:Y:S01]  /*3090*/  IMAD.WIDE.U32 R4, R17, R90, R4 ;  /* 0x0000005a11047225 */ /* 0x000fe200078e0004 */
[----:B------:R-:W-:-:S02]  /*30a0*/  LEA.HI.X R13, R10, UR5, R13, 0x2, P1 ;  /* 0x000000050a0d7c11 */ /* 0x000fc400088f140d */
[----:B------:R-:W-:Y:S01]  /*30b0*/  P2R R100, PR, RZ, 0x20 ;  /* 0x00000020ff647803 */ /* 0x000fe20000000000 */
[----:B------:R-:W-:Y:S01]  /*30c0*/  IMAD.IADD R15, R105, 0x1, R5 ;  /* 0x00000001690f7824 */ /* 0x000fe200078e0205 */
[----:B0-----:R-:W-:Y:S01]  /*30d0*/  LEA R6, P1, R4, R88, 0x2 ;  /* 0x0000005804067211 */ /* 0x001fe200078210ff */
[----:B------:R-:W-:-:S03]  /*30e0*/  IMAD.WIDE.U32 R10, R109, R8, R96 ;  /* 0x000000086d0a7225 */ /* 0x000fc600078e0060 */
[----:B------:R-:W-:Y:S01]  /*30f0*/  LEA.HI.X R7, R4, R89, R15, 0x2, P1 ;  /* 0x0000005904077211 */ /* 0x000fe200008f140f */
[----:B------:R-:W-:Y:S02]  /*3100*/  IMAD.IADD R15, R91, 0x1, R11 ;  /* 0x000000015b0f7824 */ /* 0x000fe400078e020b */
[----:B--2---:R-:W-:-:S04]  /*3110*/  FMUL R5, R14, R19 ;  /* 0x000000130e057220 */ /* 0x004fc80000400000 */
[----:B------:R-:W-:Y:S01]  /*3120*/  FFMA R99, R56, R18, R5 ;  /* 0x0000001238637223 */ /* 0x000fe20000000005 */
[----:B------:R-:W-:-:S04]  /*3130*/  IADD3 R5, P1, R94, R10, RZ ;  /* 0x0000000a5e057210 */ /* 0x000fc80007f3e0ff */
[----:B------:R0:W-:Y:S01]  /*3140*/  @P0 STG.E desc[UR36][R12.64], R99 ;  /* 0x000000630c000986 */ /* 0x0001e2000c101924 */
[----:B------:R-:W-:Y:S01]  /*3150*/  ISETP.GT.AND P0, PT, R2, 0x8, P6 ;  /* 0x000000080200780c */ /* 0x000fe20003704270 */
[----:B------:R-:W-:Y:S01]  /*3160*/  IMAD.X R98, R15, 0x1, R93, P1 ;  /* 0x000000010f627824 */ /* 0x000fe200008e065d */
[----:B------:R-:W-:Y:S01]  /*3170*/  LEA R4, P2, R5, R88, 0x2 ;  /* 0x0000005805047211 */ /* 0x000fe200078410ff */
[----:B------:R-:W-:-:S12]  /*3180*/  @!P3 BRA `(.L_x_42) ;  /* 0x000000000004b947 */ /* 0x000fd80003800000 */
[----:B------:R1:W5:Y:S02]  /*3190*/  LDG.E.LTC128B R14, desc[UR36][R6.64+0x4] ;  /* 0x00000424060e7981 */ /* 0x000364000c1e1920 */
.L_x_42:
[----:B------:R-:W-:Y:S05]  /*31a0*/  BSYNC B1 ;  /* 0x0000000000017941 */ /* 0x000fea0003800000 */
.L_x_41:
[----:B-----5:R-:W-:Y:S01]  /*31b0*/  FMUL R56, R14, R19 ;  /* 0x000000130e387220 */ /* 0x020fe20000400000 */
[----:B------:R-:W-:Y:S01]  /*31c0*/  LEA.HI.X R5, R5, R89, R98, 0x2, P2 ;  /* 0x0000005905057211 */ /* 0x000fe200010f1462 */
[----:B------:R-:W-:Y:S02]  /*31d0*/  IMAD.MOV.U32 R98, RZ, RZ, R14 ;  /* 0x000000ffff627224 */ /* 0x000fe400078e000e */
[----:B------:R-:W-:-:S05]  /*31e0*/  FFMA R91, R57, R18, R56 ;  /* 0x00000012395b7223 */ /* 0x000fca0000000038 */
[----:B------:R2:W-:Y:S04]  /*31f0*/  @P3 STG.E desc[UR36][R12.64+0x4], R91 ;  /* 0x0000045b0c003986 */ /* 0x0005e8000c101924 */
[----:B------:R-:W3:Y:S01]  /*3200*/  @P0 LDG.E.LTC128B R98, desc[UR36][R4.64] ;  /* 0x0000002404620981 */ /* 0x000ee2000c1e1920 */
[----:B------:R-:W-:Y:S01]  /*3210*/  IADD3 R56, P1, R20, R10, RZ ;  /* 0x0000000a14387210 */ /* 0x000fe20007f3e0ff */
[C---:B0-----:R-:W-:Y:S01]  /*3220*/  IMAD.SHL.U32 R99, R106.reuse, 0x20, RZ ;  /* 0x000000206a637824 */ /* 0x041fe200078e00ff */
[C---:B------:R-:W-:Y:S01]  /*3230*/  SHF.L.U64.HI R103, R106.reuse, 0x5, R107 ;  /* 0x000000056a677819 */ /* 0x040fe2000001026b */
[----:B------:R-:W-:Y:S01]  /*3240*/  BSSY B1, `(.L_x_43) ;  /* 0x0000013000017945 */ /* 0x000fe20003800000 */
[----:B------:R-:W-:Y:S01]  /*3250*/  ISETP.GT.AND P4, PT, R3, 0x8, PT ;  /* 0x000000080300780c */ /* 0x000fe20003f84270 */
[----:B------:R-:W-:Y:S01]  /*3260*/  IMAD.X R57, R21, 0x1, R15, P1 ;  /* 0x0000000115397824 */ /* 0x000fe200008e060f */
[----:B------:R-:W-:Y:S01]  /*3270*/  IADD3 R14, P1, R99, R12, RZ ;  /* 0x0000000c630e7210 */ /* 0x000fe20007f3e0ff */
[----:B--2---:R-:W-:-:S02]  /*3280*/  IMAD.SHL.U32 R91, R106, 0x200, RZ ;  /* 0x000002006a5b7824 */ /* 0x004fc400078e00ff */
[----:B------:R-:W-:Y:S01]  /*3290*/  IMAD.WIDE.U32 R56, R17, R90, R56 ;  /* 0x0000005a11387225 */ /* 0x000fe200078e0038 */
[----:B------:R-:W-:Y:S02]  /*32a0*/  IADD3.X R15, R103, R13, RZ, P1, !PT ;  /* 0x0000000d670f7210 */ /* 0x000fe40000ffe4ff */
[----:B------:R-:W-:Y:S01]  /*32b0*/  ISETP.GT.AND P1, PT, R2, 0x8, P5 ;  /* 0x000000080200780c */ /* 0x000fe20002f24270 */
[----:B------:R-:W-:Y:S01]  /*32c0*/  IMAD.IADD R57, R105, 0x1, R57 ;  /* 0x0000000169397824 */ /* 0x000fe200078e0239 */
[----:B------:R-:W-:Y:S01]  /*32d0*/  LEA R10, P2, R56, R88, 0x2 ;  /* 0x00000058380a7211 */ /* 0x000fe200078410ff */
[----:B---3--:R-:W-:-:S04]  /*32e0*/  FMUL R11, R98, R19 ;  /* 0x00000013620b7220 */ /* 0x008fc80000400000 */
[----:B------:R-:W-:Y:S01]  /*32f0*/  FFMA R101, R58, R18, R11 ;  /* 0x000000123a657223 */ /* 0x000fe2000000000b */
[----:B------:R-:W-:-:S04]  /*3300*/  LEA.HI.X R11, R56, R89, R57, 0x2, P2 ;  /* 0x00000059380b7211 */ /* 0x000fc800010f1439 */
[----:B------:R0:W-:Y:S01]  /*3310*/  @P0 STG.E desc[UR36][R14.64], R101 ;  /* 0x000000650e000986 */ /* 0x0001e2000c101924 */
[----:B------:R-:W-:Y:S02]  /*3320*/  IADD3 R4, P0, P2, R91, R12, R99 ;  /* 0x0000000c5b047210 */ /* 0x000fe40007a1e063 */
[----:B------:R-:W-:Y:S02]  /*3330*/  SHF.L.U64.HI R99, R106, 0x9, R107 ;  /* 0x000000096a637819 */ /* 0x000fe4000001026b */
[----:B0-----:R-:W-:Y:S01]  /*3340*/  P2R R101, PR, RZ, 0x10 ;  /* 0x00000010ff657803 */ /* 0x001fe20000000000 */
[----:B------:R-:W-:Y:S08]  /*3350*/  @!P1 BRA `(.L_x_44) ;  /* 0x0000000000049947 */ /* 0x000ff00003800000 */
[----:B------:R0:W5:Y:S02]  /*3360*/  LDG.E.LTC128B R98, desc[UR36][R10.64+0x4] ;  /* 0x000004240a627981 */ /* 0x000164000c1e1920 */
.L_x_44:
[----:B------:R-:W-:Y:S05]  /*3370*/  BSYNC B1 ;  /* 0x0000000000017941 */ /* 0x000fea0003800000 */
.L_x_43:
[----:B-----5:R-:W-:Y:S01]  /*3380*/  FMUL R56, R98, R19 ;  /* 0x0000001362387220 */ /* 0x020fe20000400000 */
[----:B------:R-:W-:Y:S01]  /*3390*/  IADD3.X R5, R99, R13, R103, P0, P2 ;  /* 0x0000000d63057210 */ /* 0x000fe200007e4467 */
[----:B------:R-:W-:Y:S01]  /*33a0*/  BSSY B1, `(.L_x_45) ;  /* 0x0000008000017945 */ /* 0x000fe20003800000 */
[----:B------:R-:W-:Y:S01]  /*33b0*/  ISETP.GT.AND P0, PT, R2, RZ, P4 ;  /* 0x000000ff0200720c */ /* 0x000fe20002704270 */
[----:B------:R-:W-:Y:S01]  /*33c0*/  FFMA R59, R59, R18, R56 ;  /* 0x000000123b3b7223 */ /* 0x000fe20000000038 */
[----:B------:R-:W-:-:S04]  /*33d0*/  ISETP.GT.AND P3, PT, R3, 0x9, PT ;  /* 0x000000090300780c */ /* 0x000fc80003f64270 */
[----:B------:R2:W-:Y:S01]  /*33e0*/  @P1 STG.E desc[UR36][R14.64+0x4], R59 ;  /* 0x0000043b0e001986 */ /* 0x0005e2000c101924 */
[----:B------:R-:W-:-:S06]  /*33f0*/  P2R R103, PR, RZ, 0x8 ;  /* 0x00000008ff677803 */ /* 0x000fcc0000000000 */
[----:B------:R-:W-:Y:S05]  /*3400*/  @!P0 BRA `(.L_x_46) ;  /* 0x0000000000048947 */ /* 0x000fea0003800000 */
[----:B------:R3:W5:Y:S02]  /*3410*/  LDG.E.LTC128B R98, desc[UR36][R6.64+0x20] ;  /* 0x0000202406627981 */ /* 0x000764000c1e1920 */
.L_x_46:
[----:B------:R-:W-:Y:S05]  /*3420*/  BSYNC B1 ;  /* 0x0000000000017941 */ /* 0x000fea0003800000 */
.L_x_45:
[----:B-----5:R-:W-:Y:S01]  /*3430*/  FMUL R57, R98, R19 ;  /* 0x0000001362397220 */ /* 0x020fe20000400000 */
[----:B------:R-:W-:Y:S01]  /*3440*/  ISETP.GT.AND P1, PT, R2, RZ, P3 ;  /* 0x000000ff0200720c */ /* 0x000fe20001f24270 */
[----:B------:R-:W-:Y:S02]  /*3450*/  BSSY B1, `(.L_x_47) ;  /* 0x0000005000017945 */ /* 0x000fe40003800000 */
[----:B------:R-:W-:-:S05]  /*3460*/  FFMA R57, R60, R18, R57 ;  /* 0x000000123c397223 */ /* 0x000fca0000000039 */
[----:B------:R4:W-:Y:S05]  /*3470*/  @P0 STG.E desc[UR36][R12.64+0x20], R57 ;  /* 0x000020390c000986 */ /* 0x0009ea000c101924 */
[----:B------:R-:W-:Y:S05]  /*3480*/  @!P1 BRA `(.L_x_48) ;  /* 0x0000000000049947 */ /* 0x000fea0003800000 */
[----:B------:R0:W5:Y:S02]  /*3490*/  LDG.E.LTC128B R98, desc[UR36][R6.64+0x24] ;  /* 0x0000242406627981 */ /* 0x000164000c1e1920 */
.L_x_48:
[----:B------:R-:W-:Y:S05]  /*34a0*/  BSYNC B1 ;  /* 0x0000000000017941 */ /* 0x000fea0003800000 */
.L_x_47:
[----:B-----5:R-:W-:Y:S01]  /*34b0*/  FMUL R56, R98, R19 ;  /* 0x0000001362387220 */ /* 0x020fe20000400000 */
[----:B------:R-:W-:Y:S01]  /*34c0*/  ISETP.GT.AND P0, PT, R2, 0x8, P4 ;  /* 0x000000080200780c */ /* 0x000fe20002704270 */
[----:B------:R-:W-:Y:S02]  /*34d0*/  BSSY B1, `(.L_x_49) ;  /* 0x0000005000017945 */ /* 0x000fe40003800000 */
[----:B------:R-:W-:-:S05]  /*34e0*/  FFMA R61, R61, R18, R56 ;  /* 0x000000123d3d7223 */ /* 0x000fca0000000038 */
[----:B------:R0:W-:Y:S05]  /*34f0*/  @P1 STG.E desc[UR36][R12.64+0x24], R61 ;  /* 0x0000243d0c001986 */ /* 0x0001ea000c101924 */
[----:B------:R-:W-:Y:S05]  /*3500*/  @!P0 BRA `(.L_x_50) ;  /* 0x0000000000048947 */ /* 0x000fea0003800000 */
[----:B------:R0:W5:Y:S02]  /*3510*/  LDG.E.LTC128B R98, desc[UR36][R10.64+0x20] ;  /* 0x000020240a627981 */ /* 0x000164000c1e1920 */
.L_x_50:
[----:B------:R-:W-:Y:S05]  /*3520*/  BSYNC B1 ;  /* 0x0000000000017941 */ /* 0x000fea0003800000 */
.L_x_49:
[----:B----45:R-:W-:Y:S01]  /*3530*/  FMUL R57, R98, R19 ;  /* 0x0000001362397220 */ /* 0x030fe20000400000 */
[----:B------:R-:W-:Y:S01]  /*3540*/  ISETP.GT.AND P1, PT, R2, 0x8, P3 ;  /* 0x000000080200780c */ /* 0x000fe20001f24270 */
[----:B------:R-:W-:Y:S02]  /*3550*/  BSSY B1, `(.L_x_51) ;  /* 0x0000005000017945 */ /* 0x000fe40003800000 */
[----:B------:R-:W-:-:S05]  /*3560*/  FFMA R57, R62, R18, R57 ;  /* 0x000000123e397223 */ /* 0x000fca0000000039 */
[----:B------:R4:W-:Y:S05]  /*3570*/  @P0 STG.E desc[UR36][R14.64+0x20], R57 ;  /* 0x000020390e000986 */ /* 0x0009ea000c101924 */
[----:B------:R-:W-:Y:S05]  /*3580*/  @!P1 BRA `(.L_x_52) ;  /* 0x0000000000049947 */ /* 0x000fea0003800000 */
[----:B------:R0:W5:Y:S02]  /*3590*/  LDG.E.LTC128B R98, desc[UR36][R10.64+0x24] ;  /* 0x000024240a627981 */ /* 0x000164000c1e1920 */
.L_x_52:
[----:B------:R-:W-:Y:S05]  /*35a0*/  BSYNC B1 ;  /* 0x0000000000017941 */ /* 0x000fea0003800000 */
.L_x_51:
[----:B-----5:R-:W-:Y:S01]  /*35b0*/  FMUL R22, R98, R19 ;  /* 0x0000001362167220 */ /* 0x020fe20000400000 */
[----:B------:R-:W-:Y:S01]  /*35c0*/  IADD3 R109, P0, R109, 0x80, RZ ;  /* 0x000000806d6d7810 */ /* 0x000fe20007f1e0ff */
[----:B------:R-:W-:Y:S01]  /*35d0*/  BSSY B1, `(.L_x_53) ;  /* 0x000000c000017945 */ /* 0x000fe20003800000 */
[----:B------:R-:W-:Y:S01]  /*35e0*/  ISETP.GT.AND P2, PT, R3, 0x10, PT ;  /* 0x000000100300780c */ /* 0x000fe20003f44270 */
[----:B------:R-:W-:Y:S02]  /*35f0*/  FFMA R63, R63, R18, R22 ;  /* 0x000000123f3f7223 */ /* 0x000fe40000000016 */
[----:B------:R-:W-:Y:S01]  /*3600*/  IMAD.X R23, RZ, RZ, R23, P0 ;  /* 0x000000ffff177224 */ /* 0x000fe200000e0617 */
[----:B------:R-:W-:Y:S02]  /*3610*/  ISETP.GT.AND P0, PT, R2, RZ, P2 ;  /* 0x000000ff0200720c */ /* 0x000fe40001704270 */
[----:B------:R1:W-:Y:S01]  /*3620*/  @P1 STG.E desc[UR36][R14.64+0x24], R63 ;  /* 0x0000243f0e001986 */ /* 0x0003e2000c101924 */
[----:B------:R-:W-:Y:S01]  /*3630*/  IMAD R22, R23, R8, RZ ;  /* 0x0000000817167224 */ /* 0x000fe200078e02ff */
[----:B------:R-:W-:-:S03]  /*3640*/  P2R R102, PR, RZ, 0x4 ;  /* 0x00000004ff667803 */ /* 0x000fc60000000000 */
[C---:B0-----:R-:W-:Y:S02]  /*3650*/  IMAD R61, R109.reuse, R9, R22 ;  /* 0x000000096d3d7224 */ /* 0x041fe400078e0216 */
[----:B------:R-:W-:-:S04]  /*3660*/  IMAD.WIDE.U32 R22, R109, R8, R20 ;  /* 0x000000086d167225 */ /* 0x000fc800078e0014 */
[----:B------:R-:W-:Y:S05]  /*3670*/  @!P0 BRA `(.L_x_54) ;  /* 0x0000000000048947 */ /* 0x000fea0003800000 */
[----:B------:R0:W5:Y:S02]  /*3680*/  LDG.E.LTC128B R98, desc[UR36][R6.64+0x40] ;  /* 0x0000402406627981 */ /* 0x000164000c1e1920 */
.L_x_54:
[----:B------:R-:W-:Y:S05]  /*3690*/  BSYNC B1 ;  /* 0x0000000000017941 */ /* 0x000fea0003800000 */
.L_x_53:
[----:B-----5:R-:W-:Y:S01]  /*36a0*/  FMUL R9, R98, R19 ;  /* 0x0000001362097220 */ /* 0x020fe20000400000 */
[----:B------:R-:W-:Y:S01]  /*36b0*/  IMAD.IADD R23, R61, 0x1, R23 ;  /* 0x000000013d177824 */ /* 0x000fe200078e0217 */
[----:B------:R-:W-:Y:S01]  /*36c0*/  ISETP.GT.AND P1, PT, R3, 0x11, PT ;  /* 0x000000110300780c */ /* 0x000fe20003f24270 */
[----:B----4-:R-:W-:-:S04]  /*36d0*/  IMAD.WIDE.U32 R56, R109, R8, R92 ;  /* 0x000000086d387225 */ /* 0x010fc800078e005c */
[----:B-1----:R-:W-:Y:S01]  /*36e0*/  FFMA R63, R64, R18, R9 ;  /* 0x00000012403f7223 */ /* 0x002fe20000000009 */
[----:B------:R-:W-:Y:S01]  /*36f0*/  BSSY B1, `(.L_x_55) ;  /* 0x0000019000017945 */ /* 0x000fe20003800000 */
[----:B--2---:R-:W-:-:S03]  /*3700*/  IMAD.WIDE.U32 R58, R17, R90, R22 ;  /* 0x0000005a113a7225 */ /* 0x004fc600078e0016 */
[----:B------:R1:W-:Y:S01]  /*3710*/  @P0 STG.E desc[UR36][R12.64+0x40], R63 ;  /* 0x0000403f0c000986 */ /* 0x0003e2000c101924 */
[----:B------:R-:W-:Y:S01]  /*3720*/  LEA R22, P0, R56, R88, 0x2 ;  /* 0x0000005838167211 */ /* 0x000fe200078010ff */
[----:B------:R-:W-:Y:S02]  /*3730*/  IMAD.IADD R9, R57, 0x1, R61 ;  /* 0x0000000139097824 */ /* 0x000fe400078e023d */
[----:B------:R-:W-:-:S03]  /*3740*/  IMAD.WIDE.U32 R96, R109, R8, R96 ;  /* 0x000000086d607225 */ /* 0x000fc600078e0060 */
[----:B------:R-:W-:Y:S01]  /*3750*/  LEA.HI.X R23, R56, R89, R9, 0x2, P0 ;  /* 0x0000005938177211 */ /* 0x000fe200000f1409 */
[----:B------:R-:W-:Y:S01]  /*3760*/  IMAD.IADD R9, R105, 0x1, R59 ;  /* 0x0000000169097824 */ /* 0x000fe200078e023b */
[----:B------:R-:W-:Y:S01]  /*3770*/  LEA R8, P0, R58, R88, 0x2 ;  /* 0x000000583a087211 */ /* 0x000fe200078010ff */
[----:B------:R-:W-:-:S03]  /*3780*/  IMAD.IADD R61, R61, 0x1, R97 ;  /* 0x000000013d3d7824 */ /* 0x000fc600078e0261 */
[----:B------:R-:W-:Y:S02]  /*3790*/  LEA.HI.X R9, R58, R89, R9, 0x2, P0 ;  /* 0x000000593a097211 */ /* 0x000fe400000f1409 */
[----:B------:R-:W-:-:S05]  /*37a0*/  IADD3 R94, P0, R94, R96, RZ ;  /* 0x000000605e5e7210 */ /* 0x000fca0007f1e0ff */
[----:B------:R-:W-:Y:S01]  /*37b0*/  IMAD.X R92, R61, 0x1, R93, P0 ;  /* 0x000000013d5c7824 */ /* 0x000fe200000e065d */
[----:B------:R-:W-:-:S05]  /*37c0*/  IADD3 R58, P0, R20, R96, RZ ;  /* 0x00000060143a7210 */ /* 0x000fca0007f1e0ff */
[----:B------:R-:W-:Y:S01]  /*37d0*/  IMAD.X R59, R21, 0x1, R61, P0 ;  /* 0x00000001153b7824 */ /* 0x000fe200000e063d */
[----:B------:R-:W-:Y:S01]  /*37e0*/  LEA R56, P0, R94, R88, 0x2 ;  /* 0x000000585e387211 */ /* 0x000fe200078010ff */
[----:B------:R-:W-:-:S03]  /*37f0*/  IMAD.WIDE.U32 R58, R17, R90, R58 ;  /* 0x0000005a113a7225 */ /* 0x000fc600078e003a */
[-C--:B------:R-:W-:Y:S01]  /*3800*/  LEA.HI.X R57, R94, R89.reuse, R92, 0x2, P0 ;  /* 0x000000595e397211 */ /* 0x080fe200000f145c */
[----:B------:R-:W-:Y:S01]  /*3810*/  IMAD.IADD R17, R105, 0x1, R59 ;  /* 0x0000000169117824 */ /* 0x000fe200078e023b */
[C---:B------:R-:W-:Y:S02]  /*3820*/  LEA R20, P0, R58.reuse, R88, 0x2 ;  /* 0x000000583a147211 */ /* 0x040fe400078010ff */
[----:B------:R-:W-:Y:S02]  /*3830*/  P2R R88, PR, RZ, 0x2 ;  /* 0x00000002ff587803 */ /* 0x000fe40000000000 */
[----:B------:R-:W-:Y:S02]  /*3840*/  LEA.HI.X R21, R58, R89, R17, 0x2, P0 ;  /* 0x000000593a157211 */ /* 0x000fe400000f1411 */
[----:B------:R-:W-:-:S13]  /*3850*/  ISETP.GT.AND P0, PT, R2, RZ, P1 ;  /* 0x000000ff0200720c */ /* 0x000fda0000f04270 */
[----:B-1----:R-:W-:Y:S05]  /*3860*/  @!P0 BRA `(.L_x_56) ;  /* 0x0000000000048947 */ /* 0x002fea0003800000 */
[----:B------:R1:W5:Y:S02]  /*3870*/  LDG.E.LTC128B R98, desc[UR36][R6.64+0x44] ;  /* 0x0000442406627981 */ /* 0x000364000c1e1920 */
.L_x_56:
[----:B------:R-:W-:Y:S05]  /*3880*/  BSYNC B1 ;  /* 0x0000000000017941 */ /* 0x000fea0003800000 */
.L_x_55:
[----:B-----5:R-:W-:Y:S01]  /*3890*/  FMUL R58, R98, R19 ;  /* 0x00000013623a7220 */ /* 0x020fe20000400000 */
[----:B------:R-:W-:Y:S03]  /*38a0*/  BSSY B1, `(.L_x_57) ;  /* 0x0000006000017945 */ /* 0x000fe60003800000 */
[----:B------:R-:W-:-:S05]  /*38b0*/  FFMA R65, R65, R18, R58 ;  /* 0x0000001241417223 */ /* 0x000fca000000003a */
[----:B------:R2:W-:Y:S01]  /*38c0*/  @P0 STG.E desc[UR36][R12.64+0x44], R65 ;  /* 0x000044410c000986 */ /* 0x0005e2000c101924 */
[----:B------:R-:W-:-:S13]  /*38d0*/  ISETP.GT.AND P0, PT, R2, 0x8, P2 ;  /* 0x000000080200780c */ /* 0x000fda0001704270 */
[----:B--2---:R-:W-:Y:S05]  /*38e0*/  @!P0 BRA `(.L_x_58) ;  /* 0x0000000000048947 */ /* 0x004fea0003800000 */
[----:B------:R2:W5:Y:S02]  /*38f0*/  LDG.E.LTC128B R98, desc[UR36][R10.64+0x40] ;  /* 0x000040240a627981 */ /* 0x000564000c1e1920 */
.L_x_58:
[----:B------:R-:W-:Y:S05]  /*3900*/  BSYNC B1 ;  /* 0x0000000000017941 */ /* 0x000fea0003800000 */
.L_x_57:
[----:B-----5:R-:W-:Y:S01]  /*3910*/  FMUL R17, R98, R19 ;  /* 0x0000001362117220 */ /* 0x020fe20000400000 */
[----:B------:R-:W-:Y:S03]  /*3920*/  BSSY B1, `(.L_x_59) ;  /* 0x0000006000017945 */ /* 0x000fe60003800000 */
[----:B------:R-:W-:-:S05]  /*3930*/  FFMA R17, R66, R18, R17 ;  /* 0x0000001242117223 */ /* 0x000fca0000000011 */
[----:B------:R4:W-:Y:S01]  /*3940*/  @P0 STG.E desc[UR36][R14.64+0x40], R17 ;  /* 0x000040110e000986 */ /* 0x0009e2000c101924 */
[----:B------:R-:W-:-:S13]  /*3950*/  ISETP.GT.AND P0, PT, R2, 0x8, P1 ;  /* 0x000000080200780c */ /* 0x000fda0000f04270 */
[----:B----4-:R-:W-:Y:S05]  /*3960*/  @!P0 BRA `(.L_x_60) ;  /* 0x0000000000048947 */ /* 0x010fea0003800000 */
[----:B------:R4:W5:Y:S02]  /*3970*/  LDG.E.LTC128B R98, desc[UR36][R10.64+0x44] ;  /* 0x000044240a627981 */ /* 0x000964000c1e1920 */
.L_x_60:
[----:B------:R-:W-:Y:S05]  /*3980*/  BSYNC B1 ;  /* 0x0000000000017941 */ /* 0x000fea0003800000 */
.L_x_59:
[----:B-----5:R-:W-:Y:S01]  /*3990*/  FMUL R58, R98, R19 ;  /* 0x00000013623a7220 */ /* 0x020fe20000400000 */
[----:B------:R-:W-:Y:S01]  /*39a0*/  ISETP.GT.AND P2, PT, R3, 0x18, PT ;  /* 0x000000180300780c */ /* 0x000fe20003f44270 */
[----:B------:R-:W-:Y:S02]  /*39b0*/  BSSY B1, `(.L_x_61) ;  /* 0x0000007000017945 */ /* 0x000fe40003800000 */
[----:B------:R-:W-:Y:S01]  /*39c0*/  FFMA R67, R67, R18, R58 ;  /* 0x0000001243437223 */ /* 0x000fe2000000003a */
[----:B------:R-:W-:-:S04]  /*39d0*/  P2R R64, PR, RZ, 0x4 ;  /* 0x00000004ff407803 */ /* 0x000fc80000000000 */
[----:B------:R0:W-:Y:S01]  /*39e0*/  @P0 STG.E desc[UR36][R14.64+0x44], R67 ;  /* 0x000044430e000986 */ /* 0x0001e2000c101924 */
[----:B------:R-:W-:-:S13]  /*39f0*/  ISETP.GT.AND P0, PT, R2, RZ, P2 ;  /* 0x000000ff0200720c */ /* 0x000fda0001704270 */
[----:B0-----:R-:W-:Y:S05]  /*3a00*/  @!P0 BRA `(.L_x_62) ;  /* 0x0000000000048947 */ /* 0x001fea0003800000 */
[----:B------:R0:W5:Y:S02]  /*3a10*/  LDG.E.LTC128B R98, desc[UR36][R6.64+0x60] ;  /* 0x0000602406627981 */ /* 0x000164000c1e1920 */
.L_x_62:
[----:B------:R-:W-:Y:S05]  /*3a20*/  BSYNC B1 ;  /* 0x0000000000017941 */ /* 0x000fea0003800000 */
.L_x_61:
        /* <DEDUP_REMOVED lines=9> */
.L_x_64:
[----:B------:R-:W-:Y:S05]  /*3ac0*/  BSYNC B1 ;  /* 0x0000000000017941 */ /* 0x000fea0003800000 */
.L_x_63:
[----:B-----5:R-:W-:Y:S01]  /*3ad0*/  FMUL R58, R98, R19 ;  /* 0x00000013623a7220 */ /* 0x020fe20000400000 */
[----:B------:R-:W-:Y:S03]  /*3ae0*/  BSSY B1, `(.L_x_65) ;  /* 0x0000006000017945 */ /* 0x000fe60003800000 */
[----:B------:R-:W-:-:S05]  /*3af0*/  FFMA R69, R69, R18, R58 ;  /* 0x0000001245457223 */ /* 0x000fca000000003a */
[----:B------:R0:W-:Y:S01]  /*3b00*/  @P0 STG.E desc[UR36][R12.64+0x64], R69 ;  /* 0x000064450c000986 */ /* 0x0001e2000c101924 */
[----:B------:R-:W-:-:S13]  /*3b10*/  ISETP.GT.AND P0, PT, R2, 0x8, P2 ;  /* 0x000000080200780c */ /* 0x000fda0001704270 */
[----:B0-----:R-:W-:Y:S05]  /*3b20*/  @!P0 BRA `(.L_x_66) ;  /* 0x0000000000048947 */ /* 0x001fea0003800000 */
[----:B------:R0:W5:Y:S02]  /*3b30*/  LDG.E.LTC128B R98, desc[UR36][R10.64+0x60] ;  /* 0x000060240a627981 */ /* 0x000164000c1e1920 */
.L_x_66:
[----:B------:R-:W-:Y:S05]  /*3b40*/  BSYNC B1 ;  /* 0x0000000000017941 */ /* 0x000fea0003800000 */
.L_x_65:
[----:B-----5:R-:W-:Y:S01]  /*3b50*/  FMUL R17, R98, R19 ;  /* 0x0000001362117220 */ /* 0x020fe20000400000 */
[----:B------:R-:W-:Y:S03]  /*3b60*/  BSSY B1, `(.L_x_67) ;  /* 0x0000006000017945 */ /* 0x000fe60003800000 */
[----:B------:R-:W-:-:S05]  /*3b70*/  FFMA R17, R70, R18, R17 ;  /* 0x0000001246117223 */ /* 0x000fca0000000011 */
[----:B------:R0:W-:Y:S01]  /*3b80*/  @P0 STG.E desc[UR36][R14.64+0x60], R17 ;  /* 0x000060110e000986 */ /* 0x0001e2000c101924 */
[----:B------:R-:W-:-:S13]  /*3b90*/  ISETP.GT.AND P0, PT, R2, 0x8, P1 ;  /* 0x000000080200780c */ /* 0x000fda0000f04270 */
[----:B0-----:R-:W-:Y:S05]  /*3ba0*/  @!P0 BRA `(.L_x_68) ;  /* 0x0000000000048947 */ /* 0x001fea0003800000 */
[----:B------:R0:W5:Y:S02]  /*3bb0*/  LDG.E.LTC128B R98, desc[UR36][R10.64+0x64] ;  /* 0x000064240a627981 */ /* 0x000164000c1e1920 */
.L_x_68:
[----:B------:R-:W-:Y:S05]  /*3bc0*/  BSYNC B1 ;  /* 0x0000000000017941 */ /* 0x000fea0003800000 */
.L_x_67:
        /* <DEDUP_REMOVED lines=9> */
.L_x_70:
[----:B------:R-:W-:Y:S05]  /*3c60*/  BSYNC B1 ;  /* 0x0000000000017941 */ /* 0x000fea0003800000 */
.L_x_69:
        /* <DEDUP_REMOVED lines=9> */
.L_x_72:
[----:B------:R-:W-:Y:S05]  /*3d00*/  BSYNC B1 ;  /* 0x0000000000017941 */ /* 0x000fea0003800000 */
.L_x_71:
[----:B-----5:R-:W-:Y:S01]  /*3d10*/  FMUL R58, R98, R19 ;  /* 0x00000013623a7220 */ /* 0x020fe20000400000 */
[----:B------:R-:W-:Y:S03]  /*3d20*/  BSSY B1, `(.L_x_73) ;  /* 0x0000006000017945 */ /* 0x000fe60003800000 */
[----:B------:R-:W-:-:S05]  /*3d30*/  FFMA R73, R73, R18, R58 ;  /* 0x0000001249497223 */ /* 0x000fca000000003a */
[----:B------:R0:W-:Y:S01]  /*3d40*/  @P0 STG.E desc[UR36][R12.64+0x84], R73 ;  /* 0x000084490c000986 */ /* 0x0001e2000c101924 */
[----:B------:R-:W-:-:S13]  /*3d50*/  ISETP.GT.AND P0, PT, R2, 0x8, P2 ;  /* 0x000000080200780c */ /* 0x000fda0001704270 */
[----:B0-----:R-:W-:Y:S05]  /*3d60*/  @!P0 BRA `(.L_x_74) ;  /* 0x0000000000048947 */ /* 0x001fea0003800000 */
[----:B------:R0:W5:Y:S02]  /*3d70*/  LDG.E.LTC128B R98, desc[UR36][R10.64+0x80] ;  /* 0x000080240a627981 */ /* 0x000164000c1e1920 */
.L_x_74:
[----:B------:R-:W-:Y:S05]  /*3d80*/  BSYNC B1 ;  /* 0x0000000000017941 */ /* 0x000fea0003800000 */
.L_x_73:
[----:B-----5:R-:W-:Y:S01]  /*3d90*/  FMUL R17, R98, R19 ;  /* 0x0000001362117220 */ /* 0x020fe20000400000 */
[----:B------:R-:W-:Y:S03]  /*3da0*/  BSSY B1, `(.L_x_75) ;  /* 0x0000006000017945 */ /* 0x000fe60003800000 */
[----:B------:R-:W-:-:S05]  /*3db0*/  FFMA R17, R74, R18, R17 ;  /* 0x000000124a117223 */ /* 0x000fca0000000011 */
[----:B------:R0:W-:Y:S01]  /*3dc0*/  @P0 STG.E desc[UR36][R14.64+0x80], R17 ;  /* 0x000080110e000986 */ /* 0x0001e2000c101924 */
[----:B------:R-:W-:-:S13]  /*3dd0*/  ISETP.GT.AND P0, PT, R2, 0x8, P1 ;  /* 0x000000080200780c */ /* 0x000fda0000f04270 */
[----:B0-----:R-:W-:Y:S05]  /*3de0*/  @!P0 BRA `(.L_x_76) ;  /* 0x0000000000048947 */ /* 0x001fea0003800000 */
[----:B------:R0:W5:Y:S02]  /*3df0*/  LDG.E.LTC128B R98, desc[UR36][R10.64+0x84] ;  /* 0x000084240a627981 */ /* 0x000164000c1e1920 */
.L_x_76:
[----:B------:R-:W-:Y:S05]  /*3e00*/  BSYNC B1 ;  /* 0x0000000000017941 */ /* 0x000fea0003800000 */
.L_x_75:
        /* <DEDUP_REMOVED lines=9> */
.L_x_78:
[----:B------:R-:W-:Y:S05]  /*3ea0*/  BSYNC B1 ;  /* 0x0000000000017941 */ /* 0x000fea0003800000 */
.L_x_77:
[----:B-----5:R-:W-:Y:S01]  /*3eb0*/  FMUL R17, R98, R19 ;  /* 0x0000001362117220 */ /* 0x020fe20000400000 */
[----:B------:R-:W-:Y:S01]  /*3ec0*/  ISETP.GT.AND P5, PT, R3, 0x29, PT ;  /* 0x000000290300780c */ /* 0x000fe20003fa4270 */
[----:B------:R-:W-:Y:S02]  /*3ed0*/  BSSY B1, `(.L_x_79) ;  /* 0x0000006000017945 */ /* 0x000fe40003800000 */
[----:B------:R-:W-:-:S05]  /*3ee0*/  FFMA R17, R76, R18, R17 ;  /* 0x000000124c117223 */ /* 0x000fca0000000011 */
[----:B------:R0:W-:Y:S01]  /*3ef0*/  @P0 STG.E desc[UR36][R12.64+0xa0], R17 ;  /* 0x0000a0110c000986 */ /* 0x0001e2000c101924 */
[----:B------:R-:W-:-:S13]  /*3f00*/  ISETP.GT.AND P0, PT, R2, RZ, P5 ;  /* 0x000000ff0200720c */ /* 0x000fda0002f04270 */
[----:B0-----:R-:W-:Y:S05]  /*3f10*/  @!P0 BRA `(.L_x_80) ;  /* 0x0000000000048947 */ /* 0x001fea0003800000 */
[----:B------:R0:W5:Y:S02]  /*3f20*/  LDG.E.LTC128B R98, desc[UR36][R6.64+0xa4] ;  /* 0x0000a42406627981 */ /* 0x000164000c1e1920 */
.L_x_80:
[----:B------:R-:W-:Y:S05]  /*3f30*/  BSYNC B1 ;  /* 0x0000000000017941 */ /* 0x000fea0003800000 */
.L_x_79:
[----:B-----5:R-:W-:Y:S01]  /*3f40*/  FMUL R58, R98, R19 ;  /* 0x00000013623a7220 */ /* 0x020fe20000400000 */
[----:B------:R-:W-:Y:S03]  /*3f50*/  BSSY B1, `(.L_x_81) ;  /* 0x0000006000017945 */ /* 0x000fe60003800000 */
[----:B------:R-:W-:-:S05]  /*3f60*/  FFMA R77, R77, R18, R58 ;  /* 0x000000124d4d7223 */ /* 0x000fca000000003a */
[----:B------:R0:W-:Y:S01]  /*3f70*/  @P0 STG.E desc[UR36][R12.64+0xa4], R77 ;  /* 0x0000a44d0c000986 */ /* 0x0001e2000c101924 */
[----:B------:R-:W-:-:S13]  /*3f80*/  ISETP.GT.AND P0, PT, R2, 0x8, P1 ;  /* 0x000000080200780c */ /* 0x000fda0000f04270 */
[----:B0-----:R-:W-:Y:S05]  /*3f90*/  @!P0 BRA `(.L_x_82) ;  /* 0x0000000000048947 */ /* 0x001fea0003800000 */
[----:B------:R0:W5:Y:S02]  /*3fa0*/  LDG.E.LTC128B R98, desc[UR36][R10.64+0xa0] ;  /* 0x0000a0240a627981 */ /* 0x000164000c1e1920 */
.L_x_82:
[----:B------:R-:W-:Y:S05]  /*3fb0*/  BSYNC B1 ;  /* 0x0000000000017941 */ /* 0x000fea0003800000 */
.L_x_81:
[----:B-----5:R-:W-:Y:S01]  /*3fc0*/  FMUL R17, R98, R19 ;  /* 0x0000001362117220 */ /* 0x020fe20000400000 */
[----:B------:R-:W-:Y:S03]  /*3fd0*/  BSSY B1, `(.L_x_83) ;  /* 0x0000006000017945 */ /* 0x000fe60003800000 */
[----:B------:R-:W-:-:S05]  /*3fe0*/  FFMA R17, R78, R18, R17 ;  /* 0x000000124e117223 */ /* 0x000fca0000000011 */
[----:B------:R0:W-:Y:S01]  /*3ff0*/  @P0 STG.E desc[UR36][R14.64+0xa0], R17 ;  /* 0x0000a0110e000986 */ /* 0x0001e2000c101924 */
[----:B------:R-:W-:-:S13]  /*4000*/  ISETP.GT.AND P0, PT, R2, 0x8, P5 ;  /* 0x000000080200780c */ /* 0x000fda0002f04270 */
[----:B0-----:R-:W-:Y:S05]  /*4010*/  @!P0 BRA `(.L_x_84) ;  /* 0x0000000000048947 */ /* 0x001fea0003800000 */
[----:B------:R0:W5:Y:S02]  /*4020*/  LDG.E.LTC128B R98, desc[UR36][R10.64+0xa4] ;  /* 0x0000a4240a627981 */ /* 0x000164000c1e1920 */
.L_x_84:
[----:B------:R-:W-:Y:S05]  /*4030*/  BSYNC B1 ;  /* 0x0000000000017941 */ /* 0x000fea0003800000 */
.L_x_83:
        /* <DEDUP_REMOVED lines=8> */
.L_x_86:
[----:B------:R-:W-:Y:S05]  /*40c0*/  BSYNC B1 ;  /* 0x0000000000017941 */ /* 0x000fea0003800000 */
.L_x_85:
        /* <DEDUP_REMOVED lines=8> */
.L_x_88:
[----:B------:R-:W-:Y:S05]  /*4150*/  BSYNC B1 ;  /* 0x0000000000017941 */ /* 0x000fea0003800000 */
.L_x_87:
[----:B-----5:R-:W-:Y:S01]  /*4160*/  FMUL R58, R98, R19 ;  /* 0x00000013623a7220 */ /* 0x020fe20000400000 */
[----:B------:R-:W-:Y:S03]  /*4170*/  BSSY B1, `(.L_x_89) ;  /* 0x0000006000017945 */ /* 0x000fe60003800000 */
[----:B------:R-:W-:-:S05]  /*4180*/  FFMA R81, R81, R18, R58 ;  /* 0x0000001251517223 */ /* 0x000fca000000003a */
[----:B------:R0:W-:Y:S01]  /*4190*/  @P0 STG.E desc[UR36][R12.64+0xc4], R81 ;  /* 0x0000c4510c000986 */ /* 0x0001e2000c101924 */
[----:B------:R-:W-:-:S13]  /*41a0*/  ISETP.GT.AND P0, PT, R2, 0x8, P3 ;  /* 0x000000080200780c */ /* 0x000fda0001f04270 */
[----:B0-----:R-:W-:Y:S05]  /*41b0*/  @!P0 BRA `(.L_x_90) ;  /* 0x0000000000048947 */ /* 0x001fea0003800000 */
[----:B------:R0:W5:Y:S02]  /*41c0*/  LDG.E.LTC128B R98, desc[UR36][R10.64+0xc0] ;  /* 0x0000c0240a627981 */ /* 0x000164000c1e1920 */
.L_x_90:
[----:B------:R-:W-:Y:S05]  /*41d0*/  BSYNC B1 ;  /* 0x0000000000017941 */ /* 0x000fea0003800000 */
.L_x_89:
[----:B-----5:R-:W-:Y:S01]  /*41e0*/  FMUL R17, R98, R19 ;  /* 0x0000001362117220 */ /* 0x020fe20000400000 */
[----:B------:R-:W-:Y:S03]  /*41f0*/  BSSY B1, `(.L_x_91) ;  /* 0x0000006000017945 */ /* 0x000fe60003800000 */
[----:B------:R-:W-:-:S05]  /*4200*/  FFMA R17, R82, R18, R17 ;  /* 0x0000001252117223 */ /* 0x000fca0000000011 */
[----:B------:R0:W-:Y:S01]  /*4210*/  @P0 STG.E desc[UR36][R14.64+0xc0], R17 ;  /* 0x0000c0110e000986 */ /* 0x0001e2000c101924 */
[----:B------:R-:W-:-:S13]  /*4220*/  ISETP.GT.AND P0, PT, R2, 0x8, P2 ;  /* 0x000000080200780c */ /* 0x000fda0001704270 */
[----:B0-----:R-:W-:Y:S05]  /*4230*/  @!P0 BRA `(.L_x_92) ;  /* 0x0000000000048947 */ /* 0x001fea0003800000 */
[----:B------:R0:W5:Y:S02]  /*4240*/  LDG.E.LTC128B R98, desc[UR36][R10.64+0xc4] ;  /* 0x0000c4240a627981 */ /* 0x000164000c1e1920 */
.L_x_92:
[----:B------:R-:W-:Y:S05]  /*4250*/  BSYNC B1 ;  /* 0x0000000000017941 */ /* 0x000fea0003800000 */
.L_x_91:
        /* <DEDUP_REMOVED lines=8> */
.L_x_94:
[----:B------:R-:W-:Y:S05]  /*42e0*/  BSYNC B1 ;  /* 0x0000000000017941 */ /* 0x000fea0003800000 */
.L_x_93:
[----:B-----5:R-:W-:Y:S01]  /*42f0*/  FMUL R17, R98, R19 ;  /* 0x0000001362117220 */ /* 0x020fe20000400000 */
[----:B------:R-:W-:Y:S03]  /*4300*/  BSSY B1, `(.L_x_95) ;  /* 0x000000d000017945 */ /* 0x000fe60003800000 */
[----:B------:R-:W-:-:S05]  /*4310*/  FFMA R17, R84, R18, R17 ;  /* 0x0000001254117223 */ /* 0x000fca0000000011 */
[----:B------:R0:W-:Y:S01]  /*4320*/  @P0 STG.E desc[UR36][R12.64+0xe0], R17 ;  /* 0x0000e0110c000986 */ /* 0x0001e2000c101924 */
[----:B------:R-:W-:-:S05]  /*4330*/  IADD3 R60, P0, R91, R14, RZ ;  /* 0x0000000e5b3c7210 */ /* 0x000fca0007f1e0ff */
[----:B------:R-:W-:Y:S01]  /*4340*/  IMAD.X R61, R99, 0x1, R15, P0 ;  /* 0x00000001633d7824 */ /* 0x000fe200000e060f */
[----:B------:R-:W-:-:S05]  /*4350*/  IADD3 R62, P0, R91, R14, RZ ;  /* 0x0000000e5b3e7210 */ /* 0x000fca0007f1e0ff */
[----:B------:R-:W-:Y:S01]  /*4360*/  IMAD.X R63, R99, 0x1, R15, P0 ;  /* 0x00000001633f7824 */ /* 0x000fe200000e060f */
[----:B------:R-:W-:-:S05]  /*4370*/  IADD3 R58, P0, R91, R12, RZ ;  /* 0x0000000c5b3a7210 */ /* 0x000fca0007f1e0ff */
[----:B------:R-:W-:Y:S01]  /*4380*/  IMAD.X R59, R99, 0x1, R13, P0 ;  /* 0x00000001633b7824 */ /* 0x000fe200000e060d */
[----:B------:R-:W-:-:S04]  /*4390*/  ISETP.GT.AND P0, PT, R3, 0x39, PT ;  /* 0x000000390300780c */ /* 0x000fc80003f04270 */
[----:B------:R-:W-:-:S13]  /*43a0*/  ISETP.GT.AND P4, PT, R2, RZ, P0 ;  /* 0x000000ff0200720c */ /* 0x000fda0000784270 */
[----:B0-----:R-:W-:Y:S05]  /*43b0*/  @!P4 BRA `(.L_x_96) ;  /* 0x000000000004c947 */ /* 0x001fea0003800000 */
[----:B------:R0:W5:Y:S02]  /*43c0*/  LDG.E.LTC128B R98, desc[UR36][R6.64+0xe4] ;  /* 0x0000e42406627981 */ /* 0x000164000c1e1920 */
.L_x_96:
[----:B------:R-:W-:Y:S05]  /*43d0*/  BSYNC B1 ;  /* 0x0000000000017941 */ /* 0x000fea0003800000 */
.L_x_95:
[----:B01-3-5:R-:W-:Y:S01]  /*43e0*/  FMUL R6, R98, R19 ;  /* 0x0000001362067220 */ /* 0x02bfe20000400000 */
[----:B------:R-:W-:Y:S03]  /*43f0*/  BSSY B1, `(.L_x_97) ;  /* 0x0000006000017945 */ /* 0x000fe60003800000 */
[----:B------:R-:W-:-:S05]  /*4400*/  FFMA R85, R85, R18, R6 ;  /* 0x0000001255557223 */ /* 0x000fca0000000006 */
[----:B------:R0:W-:Y:S01]  /*4410*/  @P4 STG.E desc[UR36][R12.64+0xe4], R85 ;  /* 0x0000e4550c004986 */ /* 0x0001e2000c101924 */
[----:B------:R-:W-:-:S13]  /*4420*/  ISETP.GT.AND P4, PT, R2, 0x8, P1 ;  /* 0x000000080200780c */ /* 0x000fda0000f84270 */
[----:B0-----:R-:W-:Y:S05]  /*4430*/  @!P4 BRA `(.L_x_98) ;  /* 0x000000000004c947 */ /* 0x001fea0003800000 */
[----:B------:R0:W5:Y:S02]  /*4440*/  LDG.E.LTC128B R98, desc[UR36][R10.64+0xe0] ;  /* 0x0000e0240a627981 */ /* 0x000164000c1e1920 */
.L_x_98:
[----:B------:R-:W-:Y:S05]  /*4450*/  BSYNC B1 ;  /* 0x0000000000017941 */ /* 0x000fea0003800000 */
.L_x_97:
[----:B-----5:R-:W-:Y:S01]  /*4460*/  FMUL R3, R98, R19 ;  /* 0x0000001362037220 */ /* 0x020fe20000400000 */
[----:B------:R-:W-:Y:S03]  /*4470*/  BSSY B1, `(.L_x_99) ;  /* 0x0000006000017945 */ /* 0x000fe60003800000 */
[----:B------:R-:W-:-:S05]  /*4480*/  FFMA R3, R86, R18, R3 ;  /* 0x0000001256037223 */ /* 0x000fca0000000003 */
[----:B------:R1:W-:Y:S01]  /*4490*/  @P4 STG.E desc[UR36][R14.64+0xe0], R3 ;  /* 0x0000e0030e004986 */ /* 0x0003e2000c101924 */
[----:B------:R-:W-:-:S13]  /*44a0*/  ISETP.GT.AND P4, PT, R2, 0x8, P0 ;  /* 0x000000080200780c */ /* 0x000fda0000784270 */
[----:B-1----:R-:W-:Y:S05]  /*44b0*/  @!P4 BRA `(.L_x_100) ;  /* 0x000000000004c947 */ /* 0x002fea0003800000 */
[----:B------:R1:W5:Y:S02]  /*44c0*/  LDG.E.LTC128B R98, desc[UR36][R10.64+0xe4] ;  /* 0x0000e4240a627981 */ /* 0x000364000c1e1920 */
.L_x_100:
[----:B------:R-:W-:Y:S05]  /*44d0*/  BSYNC B1 ;  /* 0x0000000000017941 */ /* 0x000fea0003800000 */
.L_x_99:
[----:B-----5:R-:W-:-:S04]  /*44e0*/  FMUL R6, R98, R19 ;  /* 0x0000001362067220 */ /* 0x020fc80000400000 */
[----:B------:R-:W-:-:S05]  /*44f0*/  FFMA R87, R87, R18, R6 ;  /* 0x0000001257577223 */ /* 0x000fca0000000006 */
[----:B------:R3:W-:Y:S01]  /*4500*/  @P4 STG.E desc[UR36][R14.64+0xe4], R87 ;  /* 0x0000e4570e004986 */ /* 0x0007e2000c101924 */
[----:B------:R-:W-:-:S13]  /*4510*/  ISETP.GT.AND P4, PT, R2, 0x80, P6 ;  /* 0x000000800200780c */ /* 0x000fda0003784270 */
[----:B------:R-:W2:Y:S01]  /*4520*/  @P4 LDG.E.LTC128B R98, desc[UR36][R22.64] ;  /* 0x0000002416624981 */ /* 0x000ea2000c1e1920 */
[----:B------:R-:W-:Y:S01]  /*4530*/  BSSY B1, `(.L_x_101) ;  /* 0x0000008000017945 */ /* 0x000fe20003800000 */
[----:B--2---:R-:W-:-:S04]  /*4540*/  FMUL R3, R98, R19 ;  /* 0x0000001362037220 */ /* 0x004fc80000400000 */
[----:B------:R-:W-:-:S05]  /*4550*/  FFMA R3, R24, R18, R3 ;  /* 0x0000001218037223 */ /* 0x000fca0000000003 */
[----:B------:R3:W-:Y:S01]  /*4560*/  @P4 STG.E desc[UR36][R58.64], R3 ;  /* 0x000000033a004986 */ /* 0x0007e2000c101924 */
[----:B------:R-:W-:-:S04]  /*4570*/  ISETP.NE.AND P4, PT, R100, RZ, PT ;  /* 0x000000ff6400720c */ /* 0x000fc80003f85270 */
[----:B------:R-:W-:-:S13]  /*4580*/  ISETP.GT.AND P4, PT, R2, 0x80, P4 ;  /* 0x000000800200780c */ /* 0x000fda0002784270 */
[----:B---3--:R-:W-:Y:S05]  /*4590*/  @!P4 BRA `(.L_x_102) ;  /* 0x000000000004c947 */ /* 0x008fea0003800000 */
[----:B------:R2:W5:Y:S02]  /*45a0*/  LDG.E.LTC128B R98, desc[UR36][R8.64+0x4] ;  /* 0x0000042408627981 */ /* 0x000564000c1e1920 */
.L_x_102:
[----:B------:R-:W-:Y:S05]  /*45b0*/  BSYNC B1 ;  /* 0x0000000000017941 */ /* 0x000fea0003800000 */
.L_x_101:
[----:B-----5:R-:W-:Y:S01]  /*45c0*/  FMUL R6, R98, R19 ;  /* 0x0000001362067220 */ /* 0x020fe20000400000 */
[----:B------:R-:W-:Y:S01]  /*45d0*/  @P4 IMAD.MOV.U32 R7, RZ, RZ, R59 ;  /* 0x000000ffff074224 */ /* 0x000fe200078e003b */
[----:B------:R-:W-:Y:S01]  /*45e0*/  ISETP.GT.AND P6, PT, R2, 0x88, P6 ;  /* 0x000000880200780c */ /* 0x000fe200037c4270 */
[----:B------:R-:W-:Y:S01]  /*45f0*/  BSSY B1, `(.L_x_103) ;  /* 0x0000006000017945 */ /* 0x000fe20003800000 */
[----:B------:R-:W-:Y:S01]  /*4600*/  FFMA R25, R25, R18, R6 ;  /* 0x0000001219197223 */ /* 0x000fe20000000006 */
[----:B------:R-:W-:-:S05]  /*4610*/  @P4 MOV R6, R58 ;  /* 0x0000003a00064202 */ /* 0x000fca0000000f00 */
[----:B------:R3:W-:Y:S05]  /*4620*/  @P4 STG.E desc[UR36][R6.64+0x4], R25 ;  /* 0x0000041906004986 */ /* 0x0007ea000c101924 */
[----:B------:R-:W-:Y:S05]  /*4630*/  @!P6 BRA `(.L_x_104) ;  /* 0x000000000004e947 */ /* 0x000fea0003800000 */
[----:B------:R0:W5:Y:S02]  /*4640*/  LDG.E.LTC128B R98, desc[UR36][R56.64] ;  /* 0x0000002438627981 */ /* 0x000164000c1e1920 */
.L_x_104:
[----:B------:R-:W-:Y:S05]  /*4650*/  BSYNC B1 ;  /* 0x0000000000017941 */ /* 0x000fea0003800000 */
.L_x_103:
[----:B-----5:R-:W-:Y:S01]  /*4660*/  FMUL R3, R98, R19 ;  /* 0x0000001362037220 */ /* 0x020fe20000400000 */
[----:B------:R-:W-:Y:S01]  /*4670*/  ISETP.NE.AND P4, PT, R100, RZ, PT ;  /* 0x000000ff6400720c */ /* 0x000fe20003f85270 */
[----:B------:R-:W-:Y:S02]  /*4680*/  BSSY B1, `(.L_x_105) ;  /* 0x0000006000017945 */ /* 0x000fe40003800000 */
[----:B------:R-:W-:Y:S01]  /*4690*/  FFMA R3, R26, R18, R3 ;  /* 0x000000121a037223 */ /* 0x000fe20000000003 */
[----:B------:R-:W-:-:S04]  /*46a0*/  ISETP.GT.AND P4, PT, R2, 0x88, P4 ;  /* 0x000000880200780c */ /* 0x000fc80002784270 */
[----:B------:R0:W-:Y:S09]  /*46b0*/  @P6 STG.E desc[UR36][R60.64], R3 ;  /* 0x000000033c006986 */ /* 0x0001f2000c101924 */
[----:B------:R-:W-:Y:S05]  /*46c0*/  @!P4 BRA `(.L_x_106) ;  /* 0x000000000004c947 */ /* 0x000fea0003800000 */
[----:B------:R0:W5:Y:S02]  /*46d0*/  LDG.E.LTC128B R98, desc[UR36][R20.64+0x4] ;  /* 0x0000042414627981 */ /* 0x000164000c1e1920 */
.L_x_106:
[----:B------:R-:W-:Y:S05]  /*46e0*/  BSYNC B1 ;  /* 0x0000000000017941 */ /* 0x000fea0003800000 */
.L_x_105:
[----:B---3-5:R-:W-:Y:S01]  /*46f0*/  FMUL R6, R98, R19 ;  /* 0x0000001362067220 */ /* 0x028fe20000400000 */
[----:B------:R-:W-:Y:S01]  /*4700*/  ISETP.NE.AND P6, PT, R101, RZ, PT ;  /* 0x000000ff6500720c */ /* 0x000fe20003fc5270 */
[----:B------:R-:W-:Y:S02]  /*4710*/  BSSY B1, `(.L_x_107) ;  /* 0x0000006000017945 */ /* 0x000fe40003800000 */
[----:B------:R-:W-:-:S05]  /*4720*/  FFMA R27, R27, R18, R6 ;  /* 0x000000121b1b7223 */ /* 0x000fca0000000006 */
[----:B------:R3:W-:Y:S01]  /*4730*/  @P4 STG.E desc[UR36][R62.64+0x4], R27 ;  /* 0x0000041b3e004986 */ /* 0x0007e2000c101924 */
[----:B------:R-:W-:-:S13]  /*4740*/  ISETP.GT.AND P4, PT, R2, 0x80, P6 ;  /* 0x000000800200780c */ /* 0x000fda0003784270 */
[----:B---3--:R-:W-:Y:S05]  /*4750*/  @!P4 BRA `(.L_x_108) ;  /* 0x000000000004c947 */ /* 0x008fea0003800000 */
[----:B------:R3:W5:Y:S02]  /*4760*/  LDG.E.LTC128B R98, desc[UR36][R8.64+0x20] ;  /* 0x0000202408627981 */ /* 0x000764000c1e1920 */
.L_x_108:
[----:B------:R-:W-:Y:S05]  /*4770*/  BSYNC B1 ;  /* 0x0000000000017941 */ /* 0x000fea0003800000 */
.L_x_107:
[----:B0----5:R-:W-:Y:S01]  /*4780*/  FMUL R3, R98, R19 ;  /* 0x0000001362037220 */ /* 0x021fe20000400000 */
[----:B------:R-:W-:Y:S01]  /*4790*/  @P4 IMAD.MOV.U32 R6, RZ, RZ, R58 ;  /* 0x000000ffff064224 */ /* 0x000fe200078e003a */
[----:B------:R-:W-:Y:S01]  /*47a0*/  ISETP.NE.AND P6, PT, R103, RZ, PT ;  /* 0x000000ff6700720c */ /* 0x000fe20003fc5270 */
[----:B------:R-:W-:Y:S02]  /*47b0*/  @P4 IMAD.MOV.U32 R7, RZ, RZ, R59 ;  /* 0x000000ffff074224 */ /* 0x000fe400078e003b */
[----:B------:R-:W-:Y:S01]  /*47c0*/  FFMA R3, R28, R18, R3 ;  /* 0x000000121c037223 */ /* 0x000fe20000000003 */
[----:B------:R-:W-:Y:S04]  /*47d0*/  BSSY B1, `(.L_x_109) ;  /* 0x0000005000017945 */ /* 0x000fe80003800000 */
[----:B------:R0:W-:Y:S01]  /*47e0*/  @P4 STG.E desc[UR36][R6.64+0x20], R3 ;  /* 0x0000200306004986 */ /* 0x0001e2000c101924 */
[----:B------:R-:W-:-:S13]  /*47f0*/  ISETP.GT.AND P4, PT, R2, 0x80, P6 ;  /* 0x000000800200780c */ /* 0x000fda0003784270 */
[----:B0-----:R-:W-:Y:S05]  /*4800*/  @!P4 BRA `(.L_x_110) ;  /* 0x000000000004c947 */ /* 0x001fea0003800000 */
[----:B------:R0:W5:Y:S02]  /*4810*/  LDG.E.LTC128B R98, desc[UR36][R8.64+0x24] ;  /* 0x0000242408627981 */ /* 0x000164000c1e1920 */
.L_x_110:
[----:B------:R-:W-:Y:S05]  /*4820*/  BSYNC B1 ;  /* 0x0000000000017941 */ /* 0x000fea0003800000 */
.L_x_109:
[----:B-----5:R-:W-:Y:S01]  /*4830*/  FMUL R6, R98, R19 ;  /* 0x0000001362067220 */ /* 0x020fe20000400000 */
[----:B------:R-:W-:Y:S01]  /*4840*/  @P4 IMAD.MOV.U32 R7, RZ, RZ, R59 ;  /* 0x000000ffff074224 */ /* 0x000fe200078e003b */
[----:B------:R-:W-:Y:S02]  /*4850*/  BSSY B1, `(.L_x_111) ;  /* 0x0000008000017945 */ /* 0x000fe40003800000 */
[----:B------:R-:W-:Y:S01]  /*4860*/  FFMA R29, R29, R18, R6 ;  /* 0x000000121d1d7223 */ /* 0x000fe20000000006 */
[----:B------:R-:W-:-:S05]  /*4870*/  @P4 IMAD.MOV.U32 R6, RZ, RZ, R58 ;  /* 0x000000ffff064224 */ /* 0x000fca00078e003a */
[----:B------:R0:W-:Y:S01]  /*4880*/  @P4 STG.E desc[UR36][R6.64+0x24], R29 ;  /* 0x0000241d06004986 */ /* 0x0001e2000c101924 */
[----:B------:R-:W-:-:S04]  /*4890*/  ISETP.NE.AND P4, PT, R101, RZ, PT ;  /* 0x000000ff6500720c */ /* 0x000fc80003f85270 */
[----:B------:R-:W-:-:S13]  /*48a0*/  ISETP.GT.AND P4, PT, R2, 0x88, P4 ;  /* 0x000000880200780c */ /* 0x000fda0002784270 */
[----:B0-----:R-:W-:Y:S05]  /*48b0*/  @!P4 BRA `(.L_x_112) ;  /* 0x000000000004c947 */ /* 0x001fea0003800000 */
[----:B------:R0:W5:Y:S02]  /*48c0*/  LDG.E.LTC128B R98, desc[UR36][R20.64+0x20] ;  /* 0x0000202414627981 */ /* 0x000164000c1e1920 */
.L_x_112:
[----:B------:R-:W-:Y:S05]  /*48d0*/  BSYNC B1 ;  /* 0x0000000000017941 */ /* 0x000fea0003800000 */
.L_x_111:
[----:B-----5:R-:W-:Y:S01]  /*48e0*/  FMUL R3, R98, R19 ;  /* 0x0000001362037220 */ /* 0x020fe20000400000 */
[----:B------:R-:W-:Y:S03]  /*48f0*/  BSSY B1, `(.L_x_113) ;  /* 0x0000006000017945 */ /* 0x000fe60003800000 */
[----:B------:R-:W-:-:S05]  /*4900*/  FFMA R3, R30, R18, R3 ;  /* 0x000000121e037223 */ /* 0x000fca0000000003 */
[----:B------:R0:W-:Y:S01]  /*4910*/  @P4 STG.E desc[UR36][R4.64+0x20], R3 ;  /* 0x0000200304004986 */ /* 0x0001e2000c101924 */
[----:B------:R-:W-:-:S13]  /*4920*/  ISETP.GT.AND P4, PT, R2, 0x88, P6 ;  /* 0x000000880200780c */ /* 0x000fda0003784270 */
[----:B0-----:R-:W-:Y:S05]  /*4930*/  @!P4 BRA `(.L_x_114) ;  /* 0x000000000004c947 */ /* 0x001fea0003800000 */
[----:B------:R0:W5:Y:S02]  /*4940*/  LDG.E.LTC128B R98, desc[UR36][R20.64+0x24] ;  /* 0x0000242414627981 */ /* 0x000164000c1e1920 */
.L_x_114:
[----:B------:R-:W-:Y:S05]  /*4950*/  BSYNC B1 ;  /* 0x0000000000017941 */ /* 0x000fea0003800000 */
.L_x_113:
[----:B-----5:R-:W-:Y:S01]  /*4960*/  FMUL R6, R98, R19 ;  /* 0x0000001362067220 */ /* 0x020fe20000400000 */
[----:B------:R-:W-:Y:S01]  /*4970*/  ISETP.NE.AND P6, PT, R102, RZ, PT ;  /* 0x000000ff6600720c */ /* 0x000fe20003fc5270 */
[----:B------:R-:W-:Y:S02]  /*4980*/  BSSY B1, `(.L_x_115) ;  /* 0x0000006000017945 */ /* 0x000fe40003800000 */
[----:B------:R-:W-:-:S05]  /*4990*/  FFMA R31, R31, R18, R6 ;  /* 0x000000121f1f7223 */ /* 0x000fca0000000006 */
[----:B------:R0:W-:Y:S01]  /*49a0*/  @P4 STG.E desc[UR36][R4.64+0x24], R31 ;  /* 0x0000241f04004986 */ /* 0x0001e2000c101924 */
[----:B------:R-:W-:-:S13]  /*49b0*/  ISETP.GT.AND P4, PT, R2, 0x80, P6 ;  /* 0x000000800200780c */ /* 0x000fda0003784270 */
[----:B0-----:R-:W-:Y:S05]  /*49c0*/  @!P4 BRA `(.L_x_116) ;  /* 0x000000000004c947 */ /* 0x001fea0003800000 */
[----:B------:R0:W5:Y:S02]  /*49d0*/  LDG.E.LTC128B R98, desc[UR36][R8.64+0x40] ;  /* 0x0000402408627981 */ /* 0x000164000c1e1920 */
.L_x_116:
[----:B------:R-:W-:Y:S05]  /*49e0*/  BSYNC B1 ;  /* 0x0000000000017941 */ /* 0x000fea0003800000 */
.L_x_115:
[----:B-----5:R-:W-:Y:S01]  /*49f0*/  FMUL R3, R98, R19 ;  /* 0x0000001362037220 */ /* 0x020fe20000400000 */
        /* <DEDUP_REMOVED lines=9> */
.L_x_118:
[----:B------:R-:W-:Y:S05]  /*4a90*/  BSYNC B1 ;  /* 0x0000000000017941 */ /* 0x000fea0003800000 */
.L_x_117:
        /* <DEDUP_REMOVED lines=10> */
.L_x_120:
[----:B------:R-:W-:Y:S05]  /*4b40*/  BSYNC B1 ;  /* 0x0000000000017941 */ /* 0x000fea0003800000 */
.L_x_119:
[----:B-----5:R-:W-:Y:S01]  /*4b50*/  FMUL R3, R98, R19 ;  /* 0x0000001362037220 */ /* 0x020fe20000400000 */
[----:B------:R-:W-:Y:S03]  /*4b60*/  BSSY B1, `(.L_x_121) ;  /* 0x0000006000017945 */ /* 0x000fe60003800000 */
[----:B------:R-:W-:-:S05]  /*4b70*/  FFMA R3, R34, R18, R3 ;  /* 0x0000001222037223 */ /* 0x000fca0000000003 */
[----:B------:R0:W-:Y:S01]  /*4b80*/  @P4 STG.E desc[UR36][R4.64+0x40], R3 ;  /* 0x0000400304004986 */ /* 0x0001e2000c101924 */
[----:B------:R-:W-:-:S13]  /*4b90*/  ISETP.GT.AND P4, PT, R2, 0x88, P6 ;  /* 0x000000880200780c */ /* 0x000fda0003784270 */
[----:B0-----:R-:W-:Y:S05]  /*4ba0*/  @!P4 BRA `(.L_x_122) ;  /* 0x000000000004c947 */ /* 0x001fea0003800000 */
[----:B------:R0:W5:Y:S02]  /*4bb0*/  LDG.E.LTC128B R98, desc[UR36][R20.64+0x44] ;  /* 0x0000442414627981 */ /* 0x000164000c1e1920 */
.L_x_122:
[----:B------:R-:W-:Y:S05]  /*4bc0*/  BSYNC B1 ;  /* 0x0000000000017941 */ /* 0x000fea0003800000 */
.L_x_121:
        /* <DEDUP_REMOVED lines=8> */
.L_x_124:
[----:B------:R-:W-:Y:S05]  /*4c50*/  BSYNC B1 ;  /* 0x0000000000017941 */ /* 0x000fea0003800000 */
.L_x_123:
        /* <DEDUP_REMOVED lines=10> */
.L_x_126:
[----:B------:R-:W-:Y:S05]  /*4d00*/  BSYNC B1 ;  /* 0x0000000000017941 */ /* 0x000fea0003800000 */
.L_x_125:
[----:B-----5:R-:W-:Y:S01]  /*4d10*/  FMUL R6, R98, R19 ;  /* 0x0000001362067220 */ /* 0x020fe20000400000 */
[----:B------:R-:W-:Y:S01]  /*4d20*/  @P4 MOV R7, R59 ;  /* 0x0000003b00074202 */ /* 0x000fe20000000f00 */
        /* <DEDUP_REMOVED lines=8> */
.L_x_128:
[----:B------:R-:W-:Y:S05]  /*4db0*/  BSYNC B1 ;  /* 0x0000000000017941 */ /* 0x000fea0003800000 */
.L_x_127:
[----:B-----5:R-:W-:Y:S01]  /*4dc0*/  FMUL R3, R98, R19 ;  /* 0x0000001362037220 */ /* 0x020fe20000400000 */
[----:B------:R-:W-:Y:S03]  /*4dd0*/  BSSY B1, `(.L_x_129) ;  /* 0x0000006000017945 */ /* 0x000fe60003800000 */
[----:B------:R-:W-:-:S05]  /*4de0*/  FFMA R3, R38, R18, R3 ;  /* 0x0000001226037223 */ /* 0x000fca0000000003 */
[----:B------:R0:W-:Y:S01]  /*4df0*/  @P4 STG.E desc[UR36][R4.64+0x60], R3 ;  /* 0x0000600304004986 */ /* 0x0001e2000c101924 */
[----:B------:R-:W-:-:S13]  /*4e00*/  ISETP.GT.AND P4, PT, R2, 0x88, P6 ;  /* 0x000000880200780c */ /* 0x000fda0003784270 */
[----:B0-----:R-:W-:Y:S05]  /*4e10*/  @!P4 BRA `(.L_x_130) ;  /* 0x000000000004c947 */ /* 0x001fea0003800000 */
[----:B------:R0:W5:Y:S02]  /*4e20*/  LDG.E.LTC128B R98, desc[UR36][R20.64+0x64] ;  /* 0x0000642414627981 */ /* 0x000164000c1e1920 */
.L_x_130:
[----:B------:R-:W-:Y:S05]  /*4e30*/  BSYNC B1 ;  /* 0x0000000000017941 */ /* 0x000fea0003800000 */
.L_x_129:
        /* <DEDUP_REMOVED lines=8> */
.L_x_132:
[----:B------:R-:W-:Y:S05]  /*4ec0*/  BSYNC B1 ;  /* 0x0000000000017941 */ /* 0x000fea0003800000 */
.L_x_131:
        /* <DEDUP_REMOVED lines=10> */
.L_x_134:
[----:B------:R-:W-:Y:S05]  /*4f70*/  BSYNC B1 ;  /* 0x0000000000017941 */ /* 0x000fea0003800000 */
.L_x_133:
        /* <DEDUP_REMOVED lines=10> */
.L_x_136:
[----:B------:R-:W-:Y:S05]  /*5020*/  BSYNC B1 ;  /* 0x0000000000017941 */ /* 0x000fea0003800000 */
.L_x_135:
[----:B-----5:R-:W-:Y:S01]  /*5030*/  FMUL R3, R98, R19 ;  /* 0x0000001362037220 */ /* 0x020fe20000400000 */
[----:B------:R-:W-:Y:S03]  /*5040*/  BSSY B1, `(.L_x_137) ;  /* 0x0000006000017945 */ /* 0x000fe60003800000 */
[----:B------:R-:W-:-:S05]  /*5050*/  FFMA R3, R42, R18, R3 ;  /* 0x000000122a037223 */ /* 0x000fca0000000003 */
[----:B------:R0:W-:Y:S01]  /*5060*/  @P4 STG.E desc[UR36][R4.64+0x80], R3 ;  /* 0x0000800304004986 */ /* 0x0001e2000c101924 */
[----:B------:R-:W-:-:S13]  /*5070*/  ISETP.GT.AND P4, PT, R2, 0x88, P6 ;  /* 0x000000880200780c */ /* 0x000fda0003784270 */
[----:B0-----:R-:W-:Y:S05]  /*5080*/  @!P4 BRA `(.L_x_138) ;  /* 0x000000000004c947 */ /* 0x001fea0003800000 */
[----:B------:R0:W5:Y:S02]  /*5090*/  LDG.E.LTC128B R98, desc[UR36][R20.64+0x84] ;  /* 0x0000842414627981 */ /* 0x000164000c1e1920 */
.L_x_138:
[----:B------:R-:W-:Y:S05]  /*50a0*/  BSYNC B1 ;  /* 0x0000000000017941 */ /* 0x000fea0003800000 */
.L_x_137:
        /* <DEDUP_REMOVED lines=8> */
.L_x_140:
[----:B------:R-:W-:Y:S05]  /*5130*/  BSYNC B1 ;  /* 0x0000000000017941 */ /* 0x000fea0003800000 */
.L_x_139:
[----:B-----5:R-:W-:Y:S01]  /*5140*/  FMUL R3, R98, R19 ;  /* 0x0000001362037220 */ /* 0x020fe20000400000 */
[----:B------:R-:W-:Y:S01]  /*5150*/  @P4 IMAD.MOV.U32 R6, RZ, RZ, R58 ;  /* 0x000000ffff064224 */ /* 0x000fe200078e003a */
[----:B------:R-:W-:Y:S01]  /*5160*/  BSSY B1, `(.L_x_141) ;  /* 0x0000007000017945 */ /* 0x000fe20003800000 */
[----:B------:R-:W-:Y:S02]  /*5170*/  @P4 IMAD.MOV.U32 R7, RZ, RZ, R59 ;  /* 0x000000ffff074224 */ /* 0x000fe400078e003b */
[----:B------:R-:W-:-:S05]  /*5180*/  FFMA R3, R44, R18, R3 ;  /* 0x000000122c037223 */ /* 0x000fca0000000003 */
[----:B------:R0:W-:Y:S01]  /*5190*/  @P4 STG.E desc[UR36][R6.64+0xa0], R3 ;  /* 0x0000a00306004986 */ /* 0x0001e2000c101924 */
[----:B------:R-:W-:-:S13]  /*51a0*/  ISETP.GT.AND P4, PT, R2, 0x80, P5 ;  /* 0x000000800200780c */ /* 0x000fda0002f84270 */
[----:B0-----:R-:W-:Y:S05]  /*51b0*/  @!P4 BRA `(.L_x_142) ;  /* 0x000000000004c947 */ /* 0x001fea0003800000 */
[----:B------:R0:W5:Y:S02]  /*51c0*/  LDG.E.LTC128B R98, desc[UR36][R8.64+0xa4] ;  /* 0x0000a42408627981 */ /* 0x000164000c1e1920 */
.L_x_142:
[----:B------:R-:W-:Y:S05]  /*51d0*/  BSYNC B1 ;  /* 0x0000000000017941 */ /* 0x000fea0003800000 */
.L_x_141:
[----:B-----5:R-:W-:Y:S01]  /*51e0*/  FMUL R6, R98, R19 ;  /* 0x0000001362067220 */ /* 0x020fe20000400000 */
[----:B------:R-:W-:Y:S01]  /*51f0*/  @P4 IMAD.MOV.U32 R7, RZ, RZ, R59 ;  /* 0x000000ffff074224 */ /* 0x000fe200078e003b */
[----:B------:R-:W-:Y:S02]  /*5200*/  BSSY B1, `(.L_x_143) ;  /* 0x0000007000017945 */ /* 0x000fe40003800000 */
[----:B------:R-:W-:Y:S01]  /*5210*/  FFMA R45, R45, R18, R6 ;  /* 0x000000122d2d7223 */ /* 0x000fe20000000006 */
[----:B------:R-:W-:-:S05]  /*5220*/  @P4 IMAD.MOV.U32 R6, RZ, RZ, R58 ;  /* 0x000000ffff064224 */ /* 0x000fca00078e003a */
[----:B------:R0:W-:Y:S01]  /*5230*/  @P4 STG.E desc[UR36][R6.64+0xa4], R45 ;  /* 0x0000a42d06004986 */ /* 0x0001e2000c101924 */
[----:B------:R-:W-:-:S13]  /*5240*/  ISETP.GT.AND P4, PT, R2, 0x88, P6 ;  /* 0x000000880200780c */ /* 0x000fda0003784270 */
[----:B0-----:R-:W-:Y:S05]  /*5250*/  @!P4 BRA `(.L_x_144) ;  /* 0x000000000004c947 */ /* 0x001fea0003800000 */
[----:B------:R0:W5:Y:S02]  /*5260*/  LDG.E.LTC128B R98, desc[UR36][R20.64+0xa0] ;  /* 0x0000a02414627981 */ /* 0x000164000c1e1920 */
.L_x_144:
[----:B------:R-:W-:Y:S05]  /*5270*/  BSYNC B1 ;  /* 0x0000000000017941 */ /* 0x000fea0003800000 */
.L_x_143:
[----:B-----5:R-:W-:Y:S01]  /*5280*/  FMUL R3, R98, R19 ;  /* 0x0000001362037220 */ /* 0x020fe20000400000 */
[----:B------:R-:W-:Y:S01]  /*5290*/  ISETP.GT.AND P5, PT, R2, 0x88, P5 ;  /* 0x000000880200780c */ /* 0x000fe20002fa4270 */
[----:B------:R-:W-:Y:S02]  /*52a0*/  BSSY B1, `(.L_x_145) ;  /* 0x0000005000017945 */ /* 0x000fe40003800000 */
[----:B------:R-:W-:-:S05]  /*52b0*/  FFMA R3, R46, R18, R3 ;  /* 0x000000122e037223 */ /* 0x000fca0000000003 */
[----:B------:R0:W-:Y:S05]  /*52c0*/  @P4 STG.E desc[UR36][R4.64+0xa0], R3 ;  /* 0x0000a00304004986 */ /* 0x0001ea000c101924 */
[----:B------:R-:W-:Y:S05]  /*52d0*/  @!P5 BRA `(.L_x_146) ;  /* 0x000000000004d947 */ /* 0x000fea0003800000 */
[----:B------:R0:W5:Y:S02]  /*52e0*/  LDG.E.LTC128B R98, desc[UR36][R20.64+0xa4] ;  /* 0x0000a42414627981 */ /* 0x000164000c1e1920 */
.L_x_146:
[----:B------:R-:W-:Y:S05]  /*52f0*/  BSYNC B1 ;  /* 0x0000000000017941 */ /* 0x000fea0003800000 */
.L_x_145:
[----:B-----5:R-:W-:Y:S01]  /*5300*/  FMUL R6, R98, R19 ;  /* 0x0000001362067220 */ /* 0x020fe20000400000 */
[----:B------:R-:W-:Y:S01]  /*5310*/  ISETP.GT.AND P4, PT, R2, 0x80, P3 ;  /* 0x000000800200780c */ /* 0x000fe20001f84270 */
[----:B------:R-:W-:Y:S02]  /*5320*/  BSSY B1, `(.L_x_147) ;  /* 0x0000005000017945 */ /* 0x000fe40003800000 */
[----:B------:R-:W-:-:S05]  /*5330*/  FFMA R47, R47, R18, R6 ;  /* 0x000000122f2f7223 */ /* 0x000fca0000000006 */
[----:B------:R0:W-:Y:S05]  /*5340*/  @P5 STG.E desc[UR36][R4.64+0xa4], R47 ;  /* 0x0000a42f04005986 */ /* 0x0001ea000c101924 */
[----:B------:R-:W-:Y:S05]  /*5350*/  @!P4 BRA `(.L_x_148) ;  /* 0x000000000004c947 */ /* 0x000fea0003800000 */
[----:B------:R0:W5:Y:S02]  /*5360*/  LDG.E.LTC128B R98, desc[UR36][R8.64+0xc0] ;  /* 0x0000c02408627981 */ /* 0x000164000c1e1920 */
.L_x_148:
[----:B------:R-:W-:Y:S05]  /*5370*/  BSYNC B1 ;  /* 0x0000000000017941 */ /* 0x000fea0003800000 */
.L_x_147:
[----:B0----5:R-:W-:Y:S01]  /*5380*/  FMUL R3, R98, R19 ;  /* 0x0000001362037220 */ /* 0x021fe20000400000 */
[----:B------:R-:W-:Y:S01]  /*5390*/  @P4 IMAD.MOV.U32 R6, RZ, RZ, R58 ;  /* 0x000000ffff064224 */ /* 0x000fe200078e003a */
[----:B------:R-:W-:Y:S01]  /*53a0*/  ISETP.GT.AND P5, PT, R2, 0x80, P2 ;  /* 0x000000800200780c */ /* 0x000fe200017a4270 */
[----:B------:R-:W-:Y:S02]  /*53b0*/  @P4 IMAD.MOV.U32 R7, RZ, RZ, R59 ;  /* 0x000000ffff074224 */ /* 0x000fe400078e003b */
[----:B------:R-:W-:Y:S01]  /*53c0*/  FFMA R3, R48, R18, R3 ;  /* 0x0000001230037223 */ /* 0x000fe20000000003 */
[----:B------:R-:W-:Y:S04]  /*53d0*/  BSSY B1, `(.L_x_149) ;  /* 0x0000004000017945 */ /* 0x000fe80003800000 */
[----:B------:R0:W-:Y:S05]  /*53e0*/  @P4 STG.E desc[UR36][R6.64+0xc0], R3 ;  /* 0x0000c00306004986 */ /* 0x0001ea000c101924 */
[----:B------:R-:W-:Y:S05]  /*53f0*/  @!P5 BRA `(.L_x_150) ;  /* 0x000000000004d947 */ /* 0x000fea0003800000 */
[----:B------:R0:W5:Y:S02]  /*5400*/  LDG.E.LTC128B R98, desc[UR36][R8.64+0xc4] ;  /* 0x0000c42408627981 */ /* 0x000164000c1e1920 */
.L_x_150:
[----:B------:R-:W-:Y:S05]  /*5410*/  BSYNC B1 ;  /* 0x0000000000017941 */ /* 0x000fea0003800000 */
.L_x_149:
[----:B0----5:R-:W-:Y:S01]  /*5420*/  FMUL R6, R98, R19 ;  /* 0x0000001362067220 */ /* 0x021fe20000400000 */
[----:B------:R-:W-:Y:S01]  /*5430*/  @P5 IMAD.MOV.U32 R7, RZ, RZ, R59 ;  /* 0x000000ffff075224 */ /* 0x000fe200078e003b */
[----:B------:R-:W-:Y:S01]  /*5440*/  ISETP.GT.AND P3, PT, R2, 0x88, P3 ;  /* 0x000000880200780c */ /* 0x000fe20001f64270 */
[----:B------:R-:W-:Y:S01]  /*5450*/  BSSY B1, `(.L_x_151) ;  /* 0x0000006000017945 */ /* 0x000fe20003800000 */
[----:B------:R-:W-:Y:S01]  /*5460*/  FFMA R49, R49, R18, R6 ;  /* 0x0000001231317223 */ /* 0x000fe20000000006 */
[----:B------:R-:W-:-:S05]  /*5470*/  @P5 IMAD.MOV.U32 R6, RZ, RZ, R58 ;  /* 0x000000ffff065224 */ /* 0x000fca00078e003a */
[----:B------:R0:W-:Y:S05]  /*5480*/  @P5 STG.E desc[UR36][R6.64+0xc4], R49 ;  /* 0x0000c43106005986 */ /* 0x0001ea000c101924 */
[----:B------:R-:W-:Y:S05]  /*5490*/  @!P3 BRA `(.L_x_152) ;  /* 0x000000000004b947 */ /* 0x000fea0003800000 */
[----:B------:R0:W5:Y:S02]  /*54a0*/  LDG.E.LTC128B R98, desc[UR36][R20.64+0xc0] ;  /* 0x0000c02414627981 */ /* 0x000164000c1e1920 */
.L_x_152:
[----:B------:R-:W-:Y:S05]  /*54b0*/  BSYNC B1 ;  /* 0x0000000000017941 */ /* 0x000fea0003800000 */
.L_x_151:
[----:B-----5:R-:W-:Y:S01]  /*54c0*/  FMUL R3, R98, R19 ;  /* 0x0000001362037220 */ /* 0x020fe20000400000 */
[----:B------:R-:W-:Y:S01]  /*54d0*/  ISETP.GT.AND P2, PT, R2, 0x88, P2 ;  /* 0x000000880200780c */ /* 0x000fe20001744270 */
[----:B------:R-:W-:Y:S02]  /*54e0*/  BSSY B1, `(.L_x_153) ;  /* 0x0000005000017945 */ /* 0x000fe40003800000 */
[----:B------:R-:W-:-:S05]  /*54f0*/  FFMA R3, R50, R18, R3 ;  /* 0x0000001232037223 */ /* 0x000fca0000000003 */
[----:B------:R0:W-:Y:S05]  /*5500*/  @P3 STG.E desc[UR36][R4.64+0xc0], R3 ;  /* 0x0000c00304003986 */ /* 0x0001ea000c101924 */
[----:B------:R-:W-:Y:S05]  /*5510*/  @!P2 BRA `(.L_x_154) ;  /* 0x000000000004a947 */ /* 0x000fea0003800000 */
[----:B------:R0:W5:Y:S02]  /*5520*/  LDG.E.LTC128B R98, desc[UR36][R20.64+0xc4] ;  /* 0x0000c42414627981 */ /* 0x000164000c1e1920 */
.L_x_154:
[----:B------:R-:W-:Y:S05]  /*5530*/  BSYNC B1 ;  /* 0x0000000000017941 */ /* 0x000fea0003800000 */
.L_x_153:
[----:B0----5:R-:W-:Y:S01]  /*5540*/  FMUL R6, R98, R19 ;  /* 0x0000001362067220 */ /* 0x021fe20000400000 */
[----:B------:R-:W-:Y:S01]  /*5550*/  ISETP.GT.AND P3, PT, R2, 0x80, P1 ;  /* 0x000000800200780c */ /* 0x000fe20000f64270 */
[----:B------:R-:W-:Y:S02]  /*5560*/  BSSY B1, `(.L_x_155) ;  /* 0x0000005000017945 */ /* 0x000fe40003800000 */
[----:B------:R-:W-:-:S05]  /*5570*/  FFMA R51, R51, R18, R6 ;  /* 0x0000001233337223 */ /* 0x000fca0000000006 */
[----:B------:R0:W-:Y:S05]  /*5580*/  @P2 STG.E desc[UR36][R4.64+0xc4], R51 ;  /* 0x0000c43304002986 */ /* 0x0001ea000c101924 */
[----:B------:R-:W-:Y:S05]  /*5590*/  @!P3 BRA `(.L_x_156) ;  /* 0x000000000004b947 */ /* 0x000fea0003800000 */
[----:B------:R0:W5:Y:S02]  /*55a0*/  LDG.E.LTC128B R98, desc[UR36][R8.64+0xe0] ;  /* 0x0000e02408627981 */ /* 0x000164000c1e1920 */
.L_x_156:
[----:B------:R-:W-:Y:S05]  /*55b0*/  BSYNC B1 ;  /* 0x0000000000017941 */ /* 0x000fea0003800000 */
.L_x_155:
[----:B-----5:R-:W-:Y:S01]  /*55c0*/  FMUL R3, R98, R19 ;  /* 0x0000001362037220 */ /* 0x020fe20000400000 */
[----:B------:R-:W-:Y:S01]  /*55d0*/  @P3 MOV R6, R58 ;  /* 0x0000003a00063202 */ /* 0x000fe20000000f00 */
[----:B------:R-:W-:Y:S01]  /*55e0*/  @P3 IMAD.MOV.U32 R7, RZ, RZ, R59 ;  /* 0x000000ffff073224 */ /* 0x000fe200078e003b */
[----:B------:R-:W-:Y:S01]  /*55f0*/  ISETP.GT.AND P2, PT, R2, 0x80, P0 ;  /* 0x000000800200780c */ /* 0x000fe20000744270 */
[----:B------:R-:W-:Y:S01]  /*5600*/  FFMA R3, R52, R18, R3 ;  /* 0x0000001234037223 */ /* 0x000fe20000000003 */
[----:B------:R-:W-:Y:S04]  /*5610*/  BSSY B1, `(.L_x_157) ;  /* 0x0000004000017945 */ /* 0x000fe80003800000 */
[----:B------:R0:W-:Y:S07]  /*5620*/  @P3 STG.E desc[UR36][R6.64+0xe0], R3 ;  /* 0x0000e00306003986 */ /* 0x0001ee000c101924 */
[----:B------:R-:W-:Y:S05]  /*5630*/  @!P2 BRA `(.L_x_158) ;  /* 0x000000000004a947 */ /* 0x000fea0003800000 */
[----:B------:R0:W5:Y:S02]  /*5640*/  LDG.E.LTC128B R98, desc[UR36][R8.64+0xe4] ;  /* 0x0000e42408627981 */ /* 0x000164000c1e1920 */
.L_x_158:
[----:B------:R-:W-:Y:S05]  /*5650*/  BSYNC B1 ;  /* 0x0000000000017941 */ /* 0x000fea0003800000 */
.L_x_157:
[----:B0----5:R-:W-:Y:S01]  /*5660*/  FMUL R6, R98, R19 ;  /* 0x0000001362067220 */ /* 0x021fe20000400000 */
[----:B------:R-:W-:Y:S01]  /*5670*/  ISETP.GT.AND P1, PT, R2, 0x88, P1 ;  /* 0x000000880200780c */ /* 0x000fe20000f24270 */
[----:B------:R-:W-:Y:S02]  /*5680*/  BSSY B1, `(.L_x_159) ;  /* 0x0000005000017945 */ /* 0x000fe40003800000 */
[----:B------:R-:W-:-:S05]  /*5690*/  FFMA R53, R53, R18, R6 ;  /* 0x0000001235357223 */ /* 0x000fca0000000006 */
[----:B------:R0:W-:Y:S05]  /*56a0*/  @P2 STG.E desc[UR36][R58.64+0xe4], R53 ;  /* 0x0000e4353a002986 */ /* 0x0001ea000c101924 */
[----:B------:R-:W-:Y:S05]  /*56b0*/  @!P1 BRA `(.L_x_160) ;  /* 0x0000000000049947 */ /* 0x000fea0003800000 */
[----:B------:R0:W5:Y:S02]  /*56c0*/  LDG.E.LTC128B R98, desc[UR36][R20.64+0xe0] ;  /* 0x0000e02414627981 */ /* 0x000164000c1e1920 */
.L_x_160:
[----:B------:R-:W-:Y:S05]  /*56d0*/  BSYNC B1 ;  /* 0x0000000000017941 */ /* 0x000fea0003800000 */
.L_x_159:
[----:B-----5:R-:W-:Y:S01]  /*56e0*/  FMUL R3, R98, R19 ;  /* 0x0000001362037220 */ /* 0x020fe20000400000 */
[----:B------:R-:W-:Y:S01]  /*56f0*/  ISETP.GT.AND P0, PT, R2, 0x88, P0 ;  /* 0x000000880200780c */ /* 0x000fe20000704270 */
[----:B------:R-:W-:Y:S01]  /*5700*/  @P1 IMAD.MOV.U32 R2, RZ, RZ, R4 ;  /* 0x000000ffff021224 */ /* 0x000fe200078e0004 */
[----:B------:R-:W-:Y:S01]  /*5710*/  BSSY B1, `(.L_x_161) ;  /* 0x0000006000017945 */ /* 0x000fe20003800000 */
[----:B------:R-:W-:Y:S01]  /*5720*/  FFMA R7, R54, R18, R3 ;  /* 0x0000001236077223 */ /* 0x000fe20000000003 */
[----:B------:R-:W-:-:S05]  /*5730*/  @P1 IMAD.MOV.U32 R3, RZ, RZ, R5 ;  /* 0x000000ffff031224 */ /* 0x000fca00078e0005 */
[----:B------:R0:W-:Y:S04]  /*5740*/  @P1 STG.E desc[UR36][R2.64+0xe0], R7 ;  /* 0x0000e00702001986 */ /* 0x0001e8000c101924 */
[----:B------:R-:W-:Y:S05]  /*5750*/  @!P0 BRA `(.L_x_162) ;  /* 0x0000000000048947 */ /* 0x000fea0003800000 */
[----:B------:R0:W5:Y:S02]  /*5760*/  LDG.E.LTC128B R98, desc[UR36][R20.64+0xe4] ;  /* 0x0000e42414627981 */ /* 0x000164000c1e1920 */
.L_x_162:
[----:B------:R-:W-:Y:S05]  /*5770*/  BSYNC B1 ;  /* 0x0000000000017941 */ /* 0x000fea0003800000 */
.L_x_161:
[----:B-----5:R-:W-:-:S04]  /*5780*/  FMUL R98, R98, R19 ;  /* 0x0000001362627220 */ /* 0x020fc80000400000 */
[----:B------:R-:W-:Y:S01]  /*5790*/  FFMA R55, R55, R18, R98 ;  /* 0x0000001237377223 */ /* 0x000fe20000000062 */
[----:B------:R-:W-:Y:S06]  /*57a0*/  @!P0 BRA `(.L_x_163) ;  /* 0x0000001000648947 */ /* 0x000fec0003800000 */
[----:B------:R0:W-:Y:S01]  /*57b0*/  STG.E desc[UR36][R4.64+0xe4], R55 ;  /* 0x0000e43704007986 */ /* 0x0001e2000c101924 */
[----:B------:R-:W-:Y:S05]  /*57c0*/  BRA `(.L_x_163) ;  /* 0x00000010005c7947 */ /* 0x000fea0003800000 */
.L_x_40:
[----:B------:R-:W-:Y:S01]  /*57d0*/  ULDC.64 UR4, c[0x0][0x5c0] ;  /* 0x0001700000047ab9 */ /* 0x000fe20000000a00 */
[-C--:B------:R-:W-:Y:S01]  /*57e0*/  FMUL R5, R56, R18.reuse ;  /* 0x0000001238057220 */ /* 0x080fe20000400000 */
[----:B------:R-:W-:Y:S01]  /*57f0*/  LEA R6, P1, R10, UR4, 0x2 ;  /* 0x000000040a067c11 */ /* 0x000fe2000f8210ff */
[----:B------:R-:W-:Y:S01]  /*5800*/  IMAD.SHL.U32 R15, R106, 0x20, RZ ;  /* 0x000000206a0f7824 */ /* 0x000fe200078e00ff */
[----:B------:R-:W-:Y:S01]  /*5810*/  ISETP.GT.AND P2, PT, R3, 0x1, PT ;  /* 0x000000010300780c */ /* 0x000fe20003f44270 */
[-C--:B------:R-:W-:Y:S01]  /*5820*/  FMUL R57, R57, R18.reuse ;  /* 0x0000001239397220 */ /* 0x080fe20000400000 */
[----:B------:R-:W-:Y:S01]  /*5830*/  LEA.HI.X R7, R10, UR5, R13, 0x2, P1 ;  /* 0x000000050a077c11 */ /* 0x000fe200088f140d */
[----:B------:R-:W-:Y:S01]  /*5840*/  IMAD.SHL.U32 R21, R106, 0x200, RZ ;  /* 0x000002006a157824 */ /* 0x000fe200078e00ff */
[----:B------:R-:W-:Y:S01]  /*5850*/  ISETP.GT.AND P1, PT, R2, RZ, P2 ;  /* 0x000000ff0200720c */ /* 0x000fe20001724270 */
[----:B------:R-:W-:Y:S01]  /*5860*/  FMUL R59, R59, R18 ;  /* 0x000000123b3b7220 */ /* 0x000fe20000400000 */
[--C-:B------:R-:W-:Y:S01]  /*5870*/  SHF.L.U64.HI R13, R106, 0x5, R107.reuse ;  /* 0x000000056a0d7819 */ /* 0x100fe2000001026b */
[----:B------:R0:W-:Y:S01]  /*5880*/  @P0 STG.E desc[UR36][R6.64], R5 ;  /* 0x0000000506000986 */ /* 0x0001e2000c101924 */
[----:B------:R-:W-:Y:S01]  /*5890*/  IADD3 R8, P0, R15, R6, RZ ;  /* 0x000000060f087210 */ /* 0x000fe20007f1e0ff */
[-C--:B------:R-:W-:Y:S01]  /*58a0*/  FMUL R11, R58, R18.reuse ;  /* 0x000000123a0b7220 */ /* 0x080fe20000400000 */
[----:B------:R-:W-:Y:S01]  /*58b0*/  SHF.L.U64.HI R107, R106, 0x9, R107 ;  /* 0x000000096a6b7819 */ /* 0x000fe2000001026b */
[-C--:B------:R-:W-:Y:S01]  /*58c0*/  FMUL R61, R61, R18.reuse ;  /* 0x000000123d3d7220 */ /* 0x080fe20000400000 */
[----:B------:R-:W-:Y:S01]  /*58d0*/  ISETP.GT.AND P5, PT, R3, 0x8, PT ;  /* 0x000000080300780c */ /* 0x000fe20003fa4270 */
[----:B------:R-:W-:Y:S01]  /*58e0*/  IMAD.X R9, R13, 0x1, R7, P0 ;  /* 0x000000010d097824 */ /* 0x000fe200000e0607 */
[C---:B------:R-:W-:Y:S01]  /*58f0*/  ISETP.GT.AND P0, PT, R2.reuse, 0x8, P2 ;  /* 0x000000080200780c */ /* 0x040fe20001704270 */
[----:B------:R-:W-:Y:S01]  /*5900*/  FMUL R63, R63, R18 ;  /* 0x000000123f3f7220 */ /* 0x000fe20000400000 */
[----:B------:R-:W-:Y:S01]  /*5910*/  ISETP.GT.AND P4, PT, R3, 0x9, PT ;  /* 0x000000090300780c */ /* 0x000fe20003f84270 */
[----:B------:R-:W-:Y:S01]  /*5920*/  @P1 STG.E desc[UR36][R6.64+0x4], R57 ;  /* 0x0000043906001986 */ /* 0x000fe2000c101924 */
[----:B------:R-:W-:Y:S01]  /*5930*/  IADD3 R4, P1, P2, R21, R6, R15 ;  /* 0x0000000615047210 */ /* 0x000fe20007a3e00f */
[-C--:B------:R-:W-:Y:S01]  /*5940*/  FMUL R65, R65, R18.reuse ;  /* 0x0000001241417220 */ /* 0x080fe20000400000 */
[----:B------:R-:W-:Y:S01]  /*5950*/  ISETP.GT.AND P3, PT, R2, 0x8, P6 ;  /* 0x000000080200780c */ /* 0x000fe20003764270 */
[-C--:B------:R-:W-:Y:S01]  /*5960*/  FMUL R67, R67, R18.reuse ;  /* 0x0000001243437220 */ /* 0x080fe20000400000 */
[----:B0-----:R-:W-:Y:S01]  /*5970*/  IADD3.X R5, R107, R7, R13, P1, P2 ;  /* 0x000000076b057210 */ /* 0x001fe20000fe440d */
[-C--:B------:R-:W-:Y:S01]  /*5980*/  FMUL R13, R60, R18.reuse ;  /* 0x000000123c0d7220 */ /* 0x080fe20000400000 */
[C---:B------:R-:W-:Y:S01]  /*5990*/  ISETP.GT.AND P1, PT, R2.reuse, RZ, P5 ;  /* 0x000000ff0200720c */ /* 0x040fe20002f24270 */
[-C--:B------:R-:W-:Y:S01]  /*59a0*/  FMUL R69, R69, R18.reuse ;  /* 0x0000001245457220 */ /* 0x080fe20000400000 */
[----:B------:R-:W-:Y:S01]  /*59b0*/  ISETP.GT.AND P2, PT, R3, 0x11, PT ;  /* 0x000000110300780c */ /* 0x000fe20003f44270 */
[----:B------:R-:W-:Y:S01]  /*59c0*/  @P0 STG.E desc[UR36][R8.64+0x4], R59 ;  /* 0x0000043b08000986 */ /* 0x000fe2000c101924 */
[C---:B------:R-:W-:Y:S01]  /*59d0*/  ISETP.GT.AND P0, PT, R2.reuse, RZ, P4 ;  /* 0x000000ff0200720c */ /* 0x040fe20002704270 */
[-C--:B------:R-:W-:Y:S01]  /*59e0*/  FMUL R71, R71, R18.reuse ;  /* 0x0000001247477220 */ /* 0x080fe20000400000 */
[-C--:B------:R-:W-:Y:S01]  /*59f0*/  FMUL R73, R73, R18.reuse ;  /* 0x0000001249497220 */ /* 0x080fe20000400000 */
[-C--:B------:R-:W-:Y:S01]  /*5a00*/  FMUL R75, R75, R18.reuse ;  /* 0x000000124b4b7220 */ /* 0x080fe20000400000 */
[-C--:B------:R-:W-:Y:S01]  /*5a10*/  FMUL R77, R77, R18.reuse ;  /* 0x000000124d4d7220 */ /* 0x080fe20000400000 */
[----:B------:R0:W-:Y:S01]  /*5a20*/  @P3 STG.E desc[UR36][R8.64], R11 ;  /* 0x0000000b08003986 */ /* 0x0001e2000c101924 */
[----:B------:R-:W-:Y:S01]  /*5a30*/  ISETP.GT.AND P3, PT, R3, 0x10, PT ;  /* 0x000000100300780c */ /* 0x000fe20003f64270 */
[-C--:B------:R-:W-:Y:S01]  /*5a40*/  FMUL R79, R79, R18.reuse ;  /* 0x000000124f4f7220 */ /* 0x080fe20000400000 */
[-C--:B------:R-:W-:Y:S01]  /*5a50*/  FMUL R81, R81, R18.reuse ;  /* 0x0000001251517220 */ /* 0x080fe20000400000 */
[----:B------:R1:W-:Y:S01]  /*5a60*/  @P1 STG.E desc[UR36][R6.64+0x20], R13 ;  /* 0x0000200d06001986 */ /* 0x0003e2000c101924 */
[C---:B------:R-:W-:Y:S01]  /*5a70*/  ISETP.GT.AND P1, PT, R2.reuse, 0x8, P5 ;  /* 0x000000080200780c */ /* 0x040fe20002f24270 */
[-C--:B------:R-:W-:Y:S01]  /*5a80*/  FMUL R83, R83, R18.reuse ;  /* 0x0000001253537220 */ /* 0x080fe20000400000 */
[C---:B------:R-:W-:Y:S01]  /*5a90*/  ISETP.GT.AND P5, PT, R3.reuse, 0x28, PT ;  /* 0x000000280300780c */ /* 0x040fe20003fa4270 */
[----:B------:R-:W-:Y:S01]  /*5aa0*/  @P0 STG.E desc[UR36][R6.64+0x24], R61 ;  /* 0x0000243d06000986 */ /* 0x000fe2000c101924 */
[----:B------:R-:W-:Y:S01]  /*5ab0*/  ISETP.GT.AND P0, PT, R2, 0x8, P4 ;  /* 0x000000080200780c */ /* 0x000fe20002704270 */
[-C--:B------:R-:W-:Y:S01]  /*5ac0*/  FMUL R17, R84, R18.reuse ;  /* 0x0000001254117220 */ /* 0x080fe20000400000 */
[----:B------:R-:W-:Y:S01]  /*5ad0*/  ISETP.GT.AND P4, PT, R3, 0x30, PT ;  /* 0x000000300300780c */ /* 0x000fe20003f84270 */
[-C--:B0-----:R-:W-:Y:S01]  /*5ae0*/  FMUL R11, R62, R18.reuse ;  /* 0x000000123e0b7220 */ /* 0x081fe20000400000 */
[----:B------:R-:W-:Y:S01]  /*5af0*/  P2R R22, PR, RZ, 0x20 ;  /* 0x00000020ff167803 */ /* 0x000fe20000000000 */
[-C--:B------:R-:W-:Y:S01]  /*5b00*/  FMUL R85, R85, R18.reuse ;  /* 0x0000001255557220 */ /* 0x080fe20000400000 */
[-C--:B------:R-:W-:Y:S01]  /*5b10*/  FMUL R87, R87, R18.reuse ;  /* 0x0000001257577220 */ /* 0x080fe20000400000 */
[-C--:B-1----:R-:W-:Y:S01]  /*5b20*/  FMUL R13, R64, R18.reuse ;  /* 0x00000012400d7220 */ /* 0x082fe20000400000 */
[-C--:B------:R-:W-:Y:S01]  /*5b30*/  FMUL R25, R25, R18.reuse ;  /* 0x0000001219197220 */ /* 0x080fe20000400000 */
[----:B------:R0:W-:Y:S01]  /*5b40*/  @P1 STG.E desc[UR36][R8.64+0x20], R11 ;  /* 0x0000200b08001986 */ /* 0x0001e2000c101924 */
[----:B------:R-:W-:Y:S01]  /*5b50*/  ISETP.GT.AND P1, PT, R3, 0x19, PT ;  /* 0x000000190300780c */ /* 0x000fe20003f24270 */
[-C--:B------:R-:W-:Y:S01]  /*5b60*/  FMUL R27, R27, R18.reuse ;  /* 0x000000121b1b7220 */ /* 0x080fe20000400000 */
[-C--:B------:R-:W-:Y:S01]  /*5b70*/  FMUL R29, R29, R18.reuse ;  /* 0x000000121d1d7220 */ /* 0x080fe20000400000 */
[----:B------:R-:W-:Y:S01]  /*5b80*/  @P0 STG.E desc[UR36][R8.64+0x24], R63 ;  /* 0x0000243f08000986 */ /* 0x000fe2000c101924 */
[----:B------:R-:W-:Y:S01]  /*5b90*/  ISETP.GT.AND P0, PT, R2, RZ, P3 ;  /* 0x000000ff0200720c */ /* 0x000fe20001f04270 */
[-C--:B------:R-:W-:Y:S01]  /*5ba0*/  FMUL R31, R31, R18.reuse ;  /* 0x000000121f1f7220 */ /* 0x080fe20000400000 */
[-C--:B------:R-:W-:Y:S01]  /*5bb0*/  FMUL R33, R33, R18.reuse ;  /* 0x0000001221217220 */ /* 0x080fe20000400000 */
[-C--:B------:R-:W-:Y:S01]  /*5bc0*/  FMUL R35, R35, R18.reuse ;  /* 0x0000001223237220 */ /* 0x080fe20000400000 */
[-C--:B------:R-:W-:Y:S01]  /*5bd0*/  FMUL R37, R37, R18.reuse ;  /* 0x0000001225257220 */ /* 0x080fe20000400000 */
[-C--:B------:R-:W-:Y:S01]  /*5be0*/  FMUL R39, R39, R18.reuse ;  /* 0x0000001227277220 */ /* 0x080fe20000400000 */
[-C--:B------:R-:W-:Y:S01]  /*5bf0*/  FMUL R41, R41, R18.reuse ;  /* 0x0000001229297220 */ /* 0x080fe20000400000 */
[-C--:B0-----:R-:W-:Y:S01]  /*5c00*/  FMUL R11, R66, R18.reuse ;  /* 0x00000012420b7220 */ /* 0x081fe20000400000 */
[-C--:B------:R-:W-:Y:S01]  /*5c10*/  FMUL R43, R43, R18.reuse ;  /* 0x000000122b2b7220 */ /* 0x080fe20000400000 */
[-C--:B------:R-:W-:Y:S01]  /*5c20*/  FMUL R45, R45, R18.reuse ;  /* 0x000000122d2d7220 */ /* 0x080fe20000400000 */
[-C--:B------:R-:W-:Y:S01]  /*5c30*/  FMUL R47, R47, R18.reuse ;  /* 0x000000122f2f7220 */ /* 0x080fe20000400000 */
[-C--:B------:R-:W-:Y:S01]  /*5c40*/  FMUL R49, R49, R18.reuse ;  /* 0x0000001231317220 */ /* 0x080fe20000400000 */
[-C--:B------:R-:W-:Y:S01]  /*5c50*/  FMUL R51, R51, R18.reuse ;  /* 0x0000001233337220 */ /* 0x080fe20000400000 */
[----:B------:R0:W-:Y:S01]  /*5c60*/  @P0 STG.E desc[UR36][R6.64+0x40], R13 ;  /* 0x0000400d06000986 */ /* 0x0001e2000c101924 */
[----:B------:R-:W-:Y:S01]  /*5c70*/  ISETP.GT.AND P0, PT, R2, RZ, P2 ;  /* 0x000000ff0200720c */ /* 0x000fe20001704270 */
[-C--:B------:R-:W-:Y:S01]  /*5c80*/  FMUL R53, R53, R18.reuse ;  /* 0x0000001235357220 */ /* 0x080fe20000400000 */
[-C--:B------:R-:W-:Y:S01]  /*5c90*/  FMUL R55, R55, R18.reuse ;  /* 0x0000001237377220 */ /* 0x080fe20000400000 */
[----:B0-----:R-:W-:-:S10]  /*5ca0*/  FMUL R13, R68, R18 ;  /* 0x00000012440d7220 */ /* 0x001fd40000400000 */
[----:B------:R-:W-:Y:S01]  /*5cb0*/  @P0 STG.E desc[UR36][R6.64+0x44], R65 ;  /* 0x0000444106000986 */ /* 0x000fe2000c101924 */
[----:B------:R-:W-:Y:S02]  /*5cc0*/  ISETP.GT.AND P0, PT, R2, 0x8, P3 ;  /* 0x000000080200780c */ /* 0x000fe40001f04270 */
[----:B------:R-:W-:-:S04]  /*5cd0*/  ISETP.GT.AND P3, PT, R3, 0x29, PT ;  /* 0x000000290300780c */ /* 0x000fc80003f64270 */
[----:B------:R-:W-:-:S07]  /*5ce0*/  P2R R20, PR, RZ, 0x8 ;  /* 0x00000008ff147803 */ /* 0x000fce0000000000 */
[----:B------:R0:W-:Y:S01]  /*5cf0*/  @P0 STG.E desc[UR36][R8.64+0x40], R11 ;  /* 0x0000400b08000986 */ /* 0x0001e2000c101924 */
[----:B------:R-:W-:Y:S02]  /*5d00*/  ISETP.GT.AND P0, PT, R2, 0x8, P2 ;  /* 0x000000080200780c */ /* 0x000fe40001704270 */
[----:B------:R-:W-:Y:S01]  /*5d10*/  ISETP.GT.AND P2, PT, R3, 0x18, PT ;  /* 0x000000180300780c */ /* 0x000fe20003f44270 */
[----:B0-----:R-:W-:-:S10]  /*5d20*/  FMUL R11, R70, R18 ;  /* 0x00000012460b7220 */ /* 0x001fd40000400000 */
[----:B------:R-:W-:Y:S01]  /*5d30*/  @P0 STG.E desc[UR36][R8.64+0x44], R67 ;  /* 0x0000444308000986 */ /* 0x000fe2000c101924 */
[----:B------:R-:W-:-:S13]  /*5d40*/  ISETP.GT.AND P0, PT, R2, RZ, P2 ;  /* 0x000000ff0200720c */ /* 0x000fda0001704270 */
[----:B------:R0:W-:Y:S01]  /*5d50*/  @P0 STG.E desc[UR36][R6.64+0x60], R13 ;  /* 0x0000600d06000986 */ /* 0x0001e2000c101924 */
[----:B------:R-:W-:Y:S01]  /*5d60*/  ISETP.GT.AND P0, PT, R2, RZ, P1 ;  /* 0x000000ff0200720c */ /* 0x000fe20000f04270 */
[----:B0-----:R-:W-:-:S12]  /*5d70*/  FMUL R13, R72, R18 ;  /* 0x00000012480d7220 */ /* 0x001fd80000400000 */
[----:B------:R-:W-:Y:S01]  /*5d80*/  @P0 STG.E desc[UR36][R6.64+0x64], R69 ;  /* 0x0000644506000986 */ /* 0x000fe2000c101924 */
[----:B------:R-:W-:Y:S02]  /*5d90*/  ISETP.GT.AND P0, PT, R2, 0x8, P2 ;  /* 0x000000080200780c */ /* 0x000fe40001704270 */
[----:B------:R-:W-:-:S11]  /*5da0*/  ISETP.GT.AND P2, PT, R3, 0x20, PT ;  /* 0x000000200300780c */ /* 0x000fd60003f44270 */
        /* <DEDUP_REMOVED lines=13> */
[----:B------:R-:W-:Y:S01]  /*5e80*/  ISETP.GT.AND P0, PT, R2, 0x8, P1 ;  /* 0x000000080200780c */ /* 0x000fe20000f04270 */
[----:B0-----:R-:W-:-:S12]  /*5e90*/  FMUL R11, R78, R18 ;  /* 0x000000124e0b7220 */ /* 0x001fd80000400000 */
[----:B------:R-:W-:Y:S01]  /*5ea0*/  @P0 STG.E desc[UR36][R8.64+0x84], R75 ;  /* 0x0000844b08000986 */ /* 0x000fe2000c101924 */
[----:B------:R-:W-:-:S13]  /*5eb0*/  ISETP.GT.AND P0, PT, R2, RZ, P5 ;  /* 0x000000ff0200720c */ /* 0x000fda0002f04270 */
[----:B------:R0:W-:Y:S01]  /*5ec0*/  @P0 STG.E desc[UR36][R6.64+0xa0], R13 ;  /* 0x0000a00d06000986 */ /* 0x0001e2000c101924 */
[----:B------:R-:W-:Y:S01]  /*5ed0*/  ISETP.GT.AND P0, PT, R2, RZ, P3 ;  /* 0x000000ff0200720c */ /* 0x000fe20001f04270 */
[----:B0-----:R-:W-:-:S12]  /*5ee0*/  FMUL R13, R80, R18 ;  /* 0x00000012500d7220 */ /* 0x001fd80000400000 */
[----:B------:R-:W-:Y:S01]  /*5ef0*/  @P0 STG.E desc[UR36][R6.64+0xa4], R77 ;  /* 0x0000a44d06000986 */ /* 0x000fe2000c101924 */
[----:B------:R-:W-:-:S13]  /*5f00*/  ISETP.GT.AND P0, PT, R2, 0x8, P5 ;  /* 0x000000080200780c */ /* 0x000fda0002f04270 */
[----:B------:R0:W-:Y:S01]  /*5f10*/  @P0 STG.E desc[UR36][R8.64+0xa0], R11 ;  /* 0x0000a00b08000986 */ /* 0x0001e2000c101924 */
[C---:B------:R-:W-:Y:S02]  /*5f20*/  ISETP.GT.AND P0, PT, R2.reuse, 0x8, P3 ;  /* 0x000000080200780c */ /* 0x040fe40001f04270 */
[----:B------:R-:W-:Y:S01]  /*5f30*/  ISETP.GT.AND P3, PT, R2, 0x8, P2 ;  /* 0x000000080200780c */ /* 0x000fe20001764270 */
[----:B0-----:R-:W-:-:S10]  /*5f40*/  FMUL R11, R82, R18 ;  /* 0x00000012520b7220 */ /* 0x001fd40000400000 */
[----:B------:R-:W-:Y:S01]  /*5f50*/  @P0 STG.E desc[UR36][R8.64+0xa4], R79 ;  /* 0x0000a44f08000986 */ /* 0x000fe2000c101924 */
[----:B------:R-:W-:-:S13]  /*5f60*/  ISETP.GT.AND P0, PT, R2, RZ, P4 ;  /* 0x000000ff0200720c */ /* 0x000fda0002704270 */
[----:B------:R0:W-:Y:S01]  /*5f70*/  @P0 STG.E desc[UR36][R6.64+0xc0], R13 ;  /* 0x0000c00d06000986 */ /* 0x0001e2000c101924 */
[----:B------:R-:W-:-:S04]  /*5f80*/  ISETP.GT.AND P0, PT, R3, 0x31, PT ;  /* 0x000000310300780c */ /* 0x000fc80003f04270 */
[----:B------:R-:W-:-:S13]  /*5f90*/  ISETP.GT.AND P1, PT, R2, RZ, P0 ;  /* 0x000000ff0200720c */ /* 0x000fda0000724270 */
[----:B------:R-:W-:Y:S01]  /*5fa0*/  @P1 STG.E desc[UR36][R6.64+0xc4], R81 ;  /* 0x0000c45106001986 */ /* 0x000fe2000c101924 */
[----:B------:R-:W-:-:S13]  /*5fb0*/  ISETP.GT.AND P1, PT, R2, 0x8, P4 ;  /* 0x000000080200780c */ /* 0x000fda0002724270 */
[----:B------:R1:W-:Y:S01]  /*5fc0*/  @P1 STG.E desc[UR36][R8.64+0xc0], R11 ;  /* 0x0000c00b08001986 */ /* 0x0003e2000c101924 */
[----:B------:R-:W-:-:S13]  /*5fd0*/  ISETP.GT.AND P1, PT, R2, 0x8, P0 ;  /* 0x000000080200780c */ /* 0x000fda0000724270 */
[----:B------:R-:W-:Y:S01]  /*5fe0*/  @P1 STG.E desc[UR36][R8.64+0xc4], R83 ;  /* 0x0000c45308001986 */ /* 0x000fe2000c101924 */
[----:B------:R-:W-:-:S05]  /*5ff0*/  IADD3 R12, P1, R21, R8, RZ ;  /* 0x00000008150c7210 */ /* 0x000fca0007f3e0ff */
[----:B0-----:R-:W-:Y:S01]  /*6000*/  IMAD.X R13, R107, 0x1, R9, P1 ;  /* 0x000000016b0d7824 */ /* 0x001fe200008e0609 */
[----:B------:R-:W-:-:S13]  /*6010*/  ISETP.GT.AND P1, PT, R2, RZ, P2 ;  /* 0x000000ff0200720c */ /* 0x000fda0001724270 */
[----:B------:R0:W-:Y:S01]  /*6020*/  @P1 STG.E desc[UR36][R6.64+0xe0], R17 ;  /* 0x0000e01106001986 */ /* 0x0001e2000c101924 */
[----:B------:R-:W-:-:S05]  /*6030*/  IADD3 R14, P1, R21, R8, RZ ;  /* 0x00000008150e7210 */ /* 0x000fca0007f3e0ff */
[----:B------:R-:W-:Y:S01]  /*6040*/  IMAD.X R15, R107, 0x1, R9, P1 ;  /* 0x000000016b0f7824 */ /* 0x000fe200008e0609 */
[----:B------:R-:W-:Y:S01]  /*6050*/  IADD3 R10, P1, R21, R6, RZ ;  /* 0x00000006150a7210 */ /* 0x000fe20007f3e0ff */
[----:B------:R-:W-:-:S04]  /*6060*/  FMUL R21, R86, R18 ;  /* 0x0000001256157220 */ /* 0x000fc80000400000 */
[----:B-1----:R-:W-:Y:S01]  /*6070*/  IMAD.X R11, R107, 0x1, R7, P1 ;  /* 0x000000016b0b7824 */ /* 0x002fe200008e0607 */
[----:B------:R-:W-:Y:S01]  /*6080*/  ISETP.GT.AND P1, PT, R3, 0x39, PT ;  /* 0x000000390300780c */ /* 0x000fe20003f24270 */
[----:B0-----:R-:W-:-:S03]  /*6090*/  FMUL R17, R24, R18 ;  /* 0x0000001218117220 */ /* 0x001fc60000400000 */
[----:B------:R-:W-:-:S13]  /*60a0*/  ISETP.GT.AND P5, PT, R2, RZ, P1 ;  /* 0x000000ff0200720c */ /* 0x000fda0000fa4270 */
[----:B------:R-:W-:Y:S01]  /*60b0*/  @P5 STG.E desc[UR36][R6.64+0xe4], R85 ;  /* 0x0000e45506005986 */ /* 0x000fe2000c101924 */
[----:B------:R-:W-:-:S03]  /*60c0*/  ISETP.GT.AND P5, PT, R3, 0x1, PT ;  /* 0x000000010300780c */ /* 0x000fc60003fa4270 */
[----:B------:R0:W-:Y:S01]  /*60d0*/  @P3 STG.E desc[UR36][R8.64+0xe0], R21 ;  /* 0x0000e01508003986 */ /* 0x0001e2000c101924 */
[C---:B------:R-:W-:Y:S02]  /*60e0*/  ISETP.GT.AND P3, PT, R2.reuse, 0x8, P1 ;  /* 0x000000080200780c */ /* 0x040fe40000f64270 */
[----:B------:R-:W-:Y:S01]  /*60f0*/  ISETP.GT.AND P5, PT, R2, 0x80, P5 ;  /* 0x000000800200780c */ /* 0x000fe20002fa4270 */
[----:B0-----:R-:W-:-:S10]  /*6100*/  FMUL R21, R26, R18 ;  /* 0x000000121a157220 */ /* 0x001fd40000400000 */
[----:B------:R0:W-:Y:S01]  /*6110*/  @P3 STG.E desc[UR36][R8.64+0xe4], R87 ;  /* 0x0000e45708003986 */ /* 0x0001e2000c101924 */
[C---:B------:R-:W-:Y:S01]  /*6120*/  ISETP.GT.AND P3, PT, R2.reuse, 0x80, P6 ;  /* 0x000000800200780c */ /* 0x040fe20003764270 */
[----:B------:R-:W-:Y:S01]  /*6130*/  @P5 IMAD.MOV.U32 R6, RZ, RZ, R10 ;  /* 0x000000ffff065224 */ /* 0x000fe200078e000a */
[----:B------:R-:W-:Y:S01]  /*6140*/  ISETP.GT.AND P6, PT, R2, 0x88, P6 ;  /* 0x000000880200780c */ /* 0x000fe200037c4270 */
[----:B------:R-:W-:Y:S02]  /*6150*/  @P5 IMAD.MOV.U32 R7, RZ, RZ, R11 ;  /* 0x000000ffff075224 */ /* 0x000fe400078e000b */
[----:B0-----:R-:W-:-:S08]  /*6160*/  FMUL R9, R28, R18 ;  /* 0x000000121c097220 */ /* 0x001fd00000400000 */
[----:B------:R-:W-:Y:S01]  /*6170*/  @P3 STG.E desc[UR36][R10.64], R17 ;  /* 0x000000110a003986 */ /* 0x000fe2000c101924 */
[----:B------:R-:W-:-:S03]  /*6180*/  ISETP.NE.AND P3, PT, R20, RZ, PT ;  /* 0x000000ff1400720c */ /* 0x000fc60003f65270 */
[----:B------:R-:W-:Y:S01]  /*6190*/  @P5 STG.E desc[UR36][R6.64+0x4], R25 ;  /* 0x0000041906005986 */ /* 0x000fe2000c101924 */
[----:B------:R-:W-:-:S03]  /*61a0*/  ISETP.NE.AND P5, PT, R22, RZ, PT ;  /* 0x000000ff1600720c */ /* 0x000fc60003fa5270 */
[----:B------:R0:W-:Y:S01]  /*61b0*/  @P6 STG.E desc[UR36][R12.64], R21 ;  /* 0x000000150c006986 */ /* 0x0001e2000c101924 */
[----:B------:R-:W-:-:S04]  /*61c0*/  ISETP.GT.AND P6, PT, R3, 0x1, PT ;  /* 0x000000010300780c */ /* 0x000fc80003fc4270 */
[----:B------:R-:W-:Y:S01]  /*61d0*/  ISETP.GT.AND P6, PT, R2, 0x88, P6 ;  /* 0x000000880200780c */ /* 0x000fe200037c4270 */
[----:B0-----:R-:W-:-:S12]  /*61e0*/  FMUL R13, R30, R18 ;  /* 0x000000121e0d7220 */ /* 0x001fd80000400000 */
[----:B------:R0:W-:Y:S01]  /*61f0*/  @P6 STG.E desc[UR36][R14.64+0x4], R27 ;  /* 0x0000041b0e006986 */ /* 0x0001e2000c101924 */
[----:B------:R-:W-:-:S04]  /*6200*/  ISETP.GT.AND P6, PT, R3, 0x8, PT ;  /* 0x000000080300780c */ /* 0x000fc80003fc4270 */
[----:B------:R-:W-:Y:S01]  /*6210*/  ISETP.GT.AND P6, PT, R2, 0x80, P6 ;  /* 0x000000800200780c */ /* 0x000fe200037c4270 */
[----:B0-----:R-:W-:-:S12]  /*6220*/  FMUL R15, R54, R18 ;  /* 0x00000012360f7220 */ /* 0x001fd80000400000 */
[----:B------:R-:W-:Y:S01]  /*6230*/  @P6 IMAD.MOV.U32 R6, RZ, RZ, R10 ;  /* 0x000000ffff066224 */ /* 0x000fe200078e000a */
[----:B------:R-:W-:-:S05]  /*6240*/  @P6 MOV R7, R11 ;  /* 0x0000000b00076202 */ /* 0x000fca0000000f00 */
[----:B------:R0:W-:Y:S01]  /*6250*/  @P6 STG.E desc[UR36][R6.64+0x20], R9 ;  /* 0x0000200906006986 */ /* 0x0001e2000c101924 */
[----:B------:R-:W-:-:S04]  /*6260*/  ISETP.GT.AND P6, PT, R3, 0x9, PT ;  /* 0x000000090300780c */ /* 0x000fc80003fc4270 */
[----:B------:R-:W-:Y:S01]  /*6270*/  ISETP.GT.AND P6, PT, R2, 0x80, P6 ;  /* 0x000000800200780c */ /* 0x000fe200037c4270 */
[----:B0-----:R-:W-:-:S12]  /*6280*/  FMUL R9, R32, R18 ;  /* 0x0000001220097220 */ /* 0x001fd80000400000 */
[----:B------:R-:W-:Y:S02]  /*6290*/  @P6 IMAD.MOV.U32 R6, RZ, RZ, R10 ;  /* 0x000000ffff066224 */ /* 0x000fe400078e000a */
[----:B------:R-:W-:-:S05]  /*62a0*/  @P6 IMAD.MOV.U32 R7, RZ, RZ, R11 ;  /* 0x000000ffff076224 */ /* 0x000fca00078e000b */
[----:B------:R-:W-:Y:S01]  /*62b0*/  @P6 STG.E desc[UR36][R6.64+0x24], R29 ;  /* 0x0000241d06006986 */ /* 0x000fe2000c101924 */
[----:B------:R-:W-:-:S04]  /*62c0*/  ISETP.GT.AND P6, PT, R3, 0x8, PT ;  /* 0x000000080300780c */ /* 0x000fc80003fc4270 */
[----:B------:R-:W-:-:S13]  /*62d0*/  ISETP.GT.AND P6, PT, R2, 0x88, P6 ;  /* 0x000000880200780c */ /* 0x000fda00037c4270 */
[----:B------:R0:W-:Y:S01]  /*62e0*/  @P6 STG.E desc[UR36][R4.64+0x20], R13 ;  /* 0x0000200d04006986 */ /* 0x0001e2000c101924 */
[----:B------:R-:W-:-:S04]  /*62f0*/  ISETP.GT.AND P6, PT, R3, 0x9, PT ;  /* 0x000000090300780c */ /* 0x000fc80003fc4270 */
[----:B------:R-:W-:Y:S01]  /*6300*/  ISETP.GT.AND P6, PT, R2, 0x88, P6 ;  /* 0x000000880200780c */ /* 0x000fe200037c4270 */
[----:B0-----:R-:W-:-:S12]  /*6310*/  FMUL R13, R34, R18 ;  /* 0x00000012220d7220 */ /* 0x001fd80000400000 */
[----:B------:R-:W-:Y:S01]  /*6320*/  @P6 STG.E desc[UR36][R4.64+0x24], R31 ;  /* 0x0000241f04006986 */ /* 0x000fe2000c101924 */
[----:B------:R-:W-:-:S04]  /*6330*/  ISETP.GT.AND P6, PT, R3, 0x10, PT ;  /* 0x000000100300780c */ /* 0x000fc80003fc4270 */
[----:B------:R-:W-:-:S13]  /*6340*/  ISETP.GT.AND P6, PT, R2, 0x80, P6 ;  /* 0x000000800200780c */ /* 0x000fda00037c4270 */
[----:B------:R-:W-:Y:S02]  /*6350*/  @P6 IMAD.MOV.U32 R6, RZ, RZ, R10 ;  /* 0x000000ffff066224 */ /* 0x000fe400078e000a */
[----:B------:R-:W-:-:S05]  /*6360*/  @P6 IMAD.MOV.U32 R7, RZ, RZ, R11 ;  /* 0x000000ffff076224 */ /* 0x000fca00078e000b */
        /* <DEDUP_REMOVED lines=40> */
[----:B------:R-:W-:Y:S01]  /*65f0*/  @P6 MOV R6, R10 ;  /* 0x0000000a00066202 */ /* 0x000fe20000000f00 */
[----:B------:R-:W-:-:S05]  /*6600*/  @P6 IMAD.MOV.U32 R7, RZ, RZ, R11 ;  /* 0x000000ffff076224 */ /* 0x000fca00078e000b */
[----:B------:R-:W-:Y:S01]  /*6610*/  @P6 STG.E desc[UR36][R6.64+0x84], R41 ;  /* 0x0000842906006986 */ /* 0x000fe2000c101924 */
[----:B------:R-:W-:-:S04]  /*6620*/  ISETP.GT.AND P6, PT, R3, 0x20, PT ;  /* 0x000000200300780c */ /* 0x000fc80003fc4270 */
[----:B------:R-:W-:-:S13]  /*6630*/  ISETP.GT.AND P6, PT, R2, 0x88, P6 ;  /* 0x000000880200780c */ /* 0x000fda00037c4270 */
[----:B------:R0:W-:Y:S01]  /*6640*/  @P6 STG.E desc[UR36][R4.64+0x80], R13 ;  /* 0x0000800d04006986 */ /* 0x0001e2000c101924 */
[----:B------:R-:W-:Y:S01]  /*6650*/  ISETP.GT.AND P6, PT, R3, 0x21, PT ;  /* 0x000000210300780c */ /* 0x000fe20003fc4270 */
[----:B------:R-:W-:-:S03]  /*6660*/  FMUL R3, R44, R18 ;  /* 0x000000122c037220 */ /* 0x000fc60000400000 */
[----:B------:R-:W-:Y:S01]  /*6670*/  ISETP.GT.AND P6, PT, R2, 0x88, P6 ;  /* 0x000000880200780c */ /* 0x000fe200037c4270 */
[----:B0-----:R-:W-:-:S12]  /*6680*/  FMUL R13, R52, R18 ;  /* 0x00000012340d7220 */ /* 0x001fd80000400000 */
[----:B------:R-:W-:Y:S01]  /*6690*/  @P6 STG.E desc[UR36][R4.64+0x84], R43 ;  /* 0x0000842b04006986 */ /* 0x000fe2000c101924 */
[C---:B------:R-:W-:Y:S02]  /*66a0*/  ISETP.GT.AND P6, PT, R2.reuse, 0x80, P5 ;  /* 0x000000800200780c */ /* 0x040fe40002fc4270 */
[----:B------:R-:W-:-:S11]  /*66b0*/  ISETP.GT.AND P5, PT, R2, 0x88, P5 ;  /* 0x000000880200780c */ /* 0x000fd60002fa4270 */
[----:B------:R-:W-:Y:S02]  /*66c0*/  @P6 IMAD.MOV.U32 R6, RZ, RZ, R10 ;  /* 0x000000ffff066224 */ /* 0x000fe400078e000a */
[----:B------:R-:W-:-:S05]  /*66d0*/  @P6 IMAD.MOV.U32 R7, RZ, RZ, R11 ;  /* 0x000000ffff076224 */ /* 0x000fca00078e000b */
[----:B------:R0:W-:Y:S01]  /*66e0*/  @P6 STG.E desc[UR36][R6.64+0xa0], R3 ;  /* 0x0000a00306006986 */ /* 0x0001e2000c101924 */
[C---:B------:R-:W-:Y:S02]  /*66f0*/  ISETP.GT.AND P6, PT, R2.reuse, 0x80, P3 ;  /* 0x000000800200780c */ /* 0x040fe40001fc4270 */
[----:B------:R-:W-:Y:S01]  /*6700*/  ISETP.GT.AND P3, PT, R2, 0x88, P3 ;  /* 0x000000880200780c */ /* 0x000fe20001f64270 */
[----:B0-----:R-:W-:-:S10]  /*6710*/  FMUL R3, R48, R18 ;  /* 0x0000001230037220 */ /* 0x001fd40000400000 */
[----:B------:R-:W-:Y:S02]  /*6720*/  @P6 IMAD.MOV.U32 R6, RZ, RZ, R10 ;  /* 0x000000ffff066224 */ /* 0x000fe400078e000a */
[----:B------:R-:W-:-:S05]  /*6730*/  @P6 IMAD.MOV.U32 R7, RZ, RZ, R11 ;  /* 0x000000ffff076224 */ /* 0x000fca00078e000b */
[----:B------:R-:W-:Y:S04]  /*6740*/  @P6 STG.E desc[UR36][R6.64+0xa4], R45 ;  /* 0x0000a42d06006986 */ /* 0x000fe8000c101924 */
[----:B------:R0:W-:Y:S01]  /*6750*/  @P5 STG.E desc[UR36][R4.64+0xa0], R9 ;  /* 0x0000a00904005986 */ /* 0x0001e2000c101924 */
[C---:B------:R-:W-:Y:S02]  /*6760*/  ISETP.GT.AND P5, PT, R2.reuse, 0x80, P4 ;  /* 0x000000800200780c */ /* 0x040fe400027a4270 */
[C---:B------:R-:W-:Y:S01]  /*6770*/  ISETP.GT.AND P4, PT, R2.reuse, 0x88, P4 ;  /* 0x000000880200780c */ /* 0x040fe20002784270 */
[----:B------:R-:W-:Y:S01]  /*6780*/  @P3 STG.E desc[UR36][R4.64+0xa4], R47 ;  /* 0x0000a42f04003986 */ /* 0x000fe2000c101924 */
[C---:B------:R-:W-:Y:S02]  /*6790*/  ISETP.GT.AND P3, PT, R2.reuse, 0x80, P0 ;  /* 0x000000800200780c */ /* 0x040fe40000764270 */
[----:B------:R-:W-:Y:S01]  /*67a0*/  ISETP.GT.AND P0, PT, R2, 0x88, P0 ;  /* 0x000000880200780c */ /* 0x000fe20000704270 */
[----:B0-----:R-:W-:-:S06]  /*67b0*/  FMUL R9, R50, R18 ;  /* 0x0000001232097220 */ /* 0x001fcc0000400000 */
[----:B------:R-:W-:Y:S02]  /*67c0*/  @P5 IMAD.MOV.U32 R6, RZ, RZ, R10 ;  /* 0x000000ffff065224 */ /* 0x000fe400078e000a */
[----:B------:R-:W-:-:S05]  /*67d0*/  @P5 IMAD.MOV.U32 R7, RZ, RZ, R11 ;  /* 0x000000ffff075224 */ /* 0x000fca00078e000b */
[----:B------:R0:W-:Y:S01]  /*67e0*/  @P5 STG.E desc[UR36][R6.64+0xc0], R3 ;  /* 0x0000c00306005986 */ /* 0x0001e2000c101924 */
[C---:B------:R-:W-:Y:S02]  /*67f0*/  ISETP.GT.AND P5, PT, R2.reuse, 0x80, P2 ;  /* 0x000000800200780c */ /* 0x040fe400017a4270 */
[----:B------:R-:W-:Y:S01]  /*6800*/  ISETP.GT.AND P2, PT, R2, 0x88, P2 ;  /* 0x000000880200780c */ /* 0x000fe20001744270 */
[----:B0-----:R-:W-:Y:S02]  /*6810*/  @P3 IMAD.MOV.U32 R6, RZ, RZ, R10 ;  /* 0x000000ffff063224 */ /* 0x001fe400078e000a */
[----:B------:R-:W-:Y:S02]  /*6820*/  @P3 IMAD.MOV.U32 R7, RZ, RZ, R11 ;  /* 0x000000ffff073224 */ /* 0x000fe400078e000b */
[----:B------:R-:W-:-:S03]  /*6830*/  @P4 IMAD.MOV.U32 R3, RZ, RZ, R5 ;  /* 0x000000ffff034224 */ /* 0x000fc600078e0005 */
[----:B------:R-:W-:Y:S01]  /*6840*/  @P3 STG.E desc[UR36][R6.64+0xc4], R49 ;  /* 0x0000c43106003986 */ /* 0x000fe2000c101924 */
[C---:B------:R-:W-:Y:S02]  /*6850*/  ISETP.GT.AND P3, PT, R2.reuse, 0x80, P1 ;  /* 0x000000800200780c */ /* 0x040fe40000f64270 */
[----:B------:R-:W-:Y:S01]  /*6860*/  ISETP.GT.AND P1, PT, R2, 0x88, P1 ;  /* 0x000000880200780c */ /* 0x000fe20000f24270 */
[----:B------:R-:W-:-:S05]  /*6870*/  @P4 IMAD.MOV.U32 R2, RZ, RZ, R4 ;  /* 0x000000ffff024224 */ /* 0x000fca00078e0004 */
[----:B------:R0:W-:Y:S02]  /*6880*/  @P4 STG.E desc[UR36][R2.64+0xc0], R9 ;  /* 0x0000c00902004986 */ /* 0x0001e4000c101924 */
[----:B0-----:R-:W-:Y:S01]  /*6890*/  @P0 IMAD.MOV.U32 R2, RZ, RZ, R4 ;  /* 0x000000ffff020224 */ /* 0x001fe200078e0004 */
[----:B------:R-:W-:-:S05]  /*68a0*/  @P0 MOV R3, R5 ;  /* 0x0000000500030202 */ /* 0x000fca0000000f00 */
[----:B------:R0:W-:Y:S02]  /*68b0*/  @P0 STG.E desc[UR36][R2.64+0xc4], R51 ;  /* 0x0000c43302000986 */ /* 0x0001e4000c101924 */
[----:B0-----:R-:W-:Y:S02]  /*68c0*/  @P5 IMAD.MOV.U32 R2, RZ, RZ, R10 ;  /* 0x000000ffff025224 */ /* 0x001fe400078e000a */
[----:B------:R-:W-:-:S05]  /*68d0*/  @P5 IMAD.MOV.U32 R3, RZ, RZ, R11 ;  /* 0x000000ffff035224 */ /* 0x000fca00078e000b */
[----:B------:R0:W-:Y:S04]  /*68e0*/  @P5 STG.E desc[UR36][R2.64+0xe0], R13 ;  /* 0x0000e00d02005986 */ /* 0x0001e8000c101924 */
[----:B------:R1:W-:Y:S01]  /*68f0*/  @P3 STG.E desc[UR36][R10.64+0xe4], R53 ;  /* 0x0000e4350a003986 */ /* 0x0003e2000c101924 */
[----:B0-----:R-:W-:Y:S02]  /*6900*/  @P2 IMAD.MOV.U32 R2, RZ, RZ, R4 ;  /* 0x000000ffff022224 */ /* 0x001fe400078e0004 */
[----:B------:R-:W-:-:S05]  /*6910*/  @P2 IMAD.MOV.U32 R3, RZ, RZ, R5 ;  /* 0x000000ffff032224 */ /* 0x000fca00078e0005 */
[----:B------:R1:W-:Y:S04]  /*6920*/  @P2 STG.E desc[UR36][R2.64+0xe0], R15 ;  /* 0x0000e00f02002986 */ /* 0x0003e8000c101924 */
[----:B------:R1:W-:Y:S02]  /*6930*/  @P1 STG.E desc[UR36][R4.64+0xe4], R55 ;  /* 0x0000e43704001986 */ /* 0x0003e4000c101924 */
.L_x_163:
[----:B------:R-:W-:Y:S05]  /*6940*/  BSYNC B0 ;  /* 0x0000000000007941 */ /* 0x000fea0003800000 */
.L_x_39:
[----:B01----:R-:W2:Y:S04]  /*6950*/  LDL.LU R3, [R1+0x18] ;  /* 0x0000180001037983 */ /* 0x003ea80000300800 */
[----:B------:R-:W2:Y:S01]  /*6960*/  LDL.LU R2, [R1+0x1c] ;  /* 0x00001c0001027983 */ /* 0x000ea20000300800 */
[----:B------:R-:W-:Y:S01]  /*6970*/  ULDC UR4, c[0x0][0xc] ;  /* 0x0000030000047ab9 */ /* 0x000fe20000000800 */
[----:B------:R-:W-:Y:S01]  /*6980*/  ULDC UR5, c[0x0][0x10] ;  /* 0x0000040000057ab9 */ /* 0x000fe20000000800 */
[----:B------:R-:W2:Y:S01]  /*6990*/  LDC R5, c[0x0][0x14] ;  /* 0x00000500ff057b82 */ /* 0x000ea20000000800 */
[----:B------:R-:W-:Y:S01]  /*69a0*/  UIMAD.WIDE.U32 UR4, UR4, UR5, URZ ;  /* 0x00000005040472a5 */ /* 0x000fe2000f8e003f */
[----:B------:R-:W-:Y:S02]  /*69b0*/  IMAD.MOV.U32 R23, RZ, RZ, -0x1 ;  /* 0xffffffffff177424 */ /* 0x000fe400078e00ff */
[----:B------:R-:W-:-:S03]  /*69c0*/  IMAD.MOV.U32 R17, RZ, RZ, -0x1 ;  /* 0xffffffffff117424 */ /* 0x000fc600078e00ff */
[----:B--2---:R-:W-:-:S04]  /*69d0*/  IMAD.WIDE.U32 R2, R5, UR4, R2 ;  /* 0x0000000405027c25 */ /* 0x004fc8000f8e0002 */
[----:B------:R-:W-:Y:S01]  /*69e0*/  IMAD R5, R5, UR5, RZ ;  /* 0x0000000505057c24 */ /* 0x000fe2000f8e02ff */
[----:B------:R-:W-:Y:S01]  /*69f0*/  ULDC.64 UR4, c[0x0][0x650] ;  /* 0x0001940000047ab9 */ /* 0x000fe20000000a00 */
[----:B------:R-:W-:Y:S01]  /*6a00*/  IMAD.MOV.U32 R26, RZ, RZ, R2 ;  /* 0x000000ffff1a7224 */ /* 0x000fe200078e0002 */
[----:B------:R-:W-:Y:S01]  /*6a10*/  ISETP.GE.U32.AND P0, PT, R2, UR4, PT ;  /* 0x0000000402007c0c */ /* 0x000fe2000bf06070 */
[----:B------:R-:W-:Y:S01]  /*6a20*/  IMAD.IADD R27, R3, 0x1, R5 ;  /* 0x00000001031b7824 */ /* 0x000fe200078e0205 */
[----:B------:R-:W-:-:S04]  /*6a30*/  PRMT R3, RZ, 0x7610, R3 ;  /* 0x00007610ff037816 */ /* 0x000fc80000000003 */
[----:B------:R0:W-:Y:S01]  /*6a40*/  STL [R1+0x18], R27 ;  /* 0x0000181b01007387 */ /* 0x0001e20000100800 */
[----:B------:R-:W-:-:S03]  /*6a50*/  ISETP.GE.U32.AND.EX P0, PT, R27, UR5, PT, P0 ;  /* 0x000000051b007c0c */ /* 0x000fc6000bf06100 */
[----:B------:R0:W-:Y:S10]  /*6a60*/  STL [R1+0x1c], R26 ;  /* 0x00001c1a01007387 */ /* 0x0001f40000100800 */
[----:B0-----:R-:W-:Y:S05]  /*6a70*/  @P0 BRA `(.L_x_164) ;  /* 0x00000004006c0947 */ /* 0x001fea0003800000 */
[----:B------:R-:W0:Y:S01]  /*6a80*/  S2R R14, SR_CTAID.X ;  /* 0x00000000000e7919 */ /* 0x000e220000002500 */
[----:B---3--:R-:W1:Y:S01]  /*6a90*/  LDC.64 R8, c[0x0][0x628] ;  /* 0x00018a00ff087b82 */ /* 0x008e620000000a00 */
[----:B------:R-:W-:Y:S01]  /*6aa0*/  ULDC UR4, c[0x0][0x150] ;  /* 0x0000540000047ab9 */ /* 0x000fe20000000800 */
[----:B------:R-:W-:Y:S01]  /*6ab0*/  IMAD.MOV.U32 R6, RZ, RZ, R26 ;  /* 0x000000ffff067224 */ /* 0x000fe200078e001a */
[----:B------:R-:W2:Y:S01]  /*6ac0*/  S2R R20, SR_CTAID.Y ;  /* 0x0000000000147919 */ /* 0x000ea20000002600 */
[----:B------:R-:W-:-:S04]  /*6ad0*/  IMAD.MOV.U32 R7, RZ, RZ, R27 ;  /* 0x000000ffff077224 */ /* 0x000fc800078e001b */
[----:B------:R-:W3:Y:S08]  /*6ae0*/  LDC R21, c[0x0][0x144] ;  /* 0x00005100ff157b82 */ /* 0x000ef00000000800 */
[----:B----4-:R-:W4:Y:S08]  /*6af0*/  LDC R10, c[0x0][0x630] ;  /* 0x00018c00ff0a7b82 */ /* 0x010f300000000800 */
[----:B------:R-:W2:Y:S01]  /*6b00*/  LDC.64 R12, c[0x0][0x620] ;  /* 0x00018800ff0c7b82 */ /* 0x000ea20000000a00 */
[----:B-1----:R-:W-:-:S04]  /*6b10*/  ISETP.NE.U32.AND P0, PT, R8, RZ, PT ;  /* 0x000000ff0800720c */ /* 0x002fc80003f05070 */
[----:B------:R-:W-:Y:S02]  /*6b20*/  ISETP.NE.AND.EX P0, PT, R9, RZ, PT, P0 ;  /* 0x000000ff0900720c */ /* 0x000fe40003f05300 */
[----:B0-----:R-:W-:-:S05]  /*6b30*/  I2FP.F32.U32 R0, R14 ;  /* 0x0000000e00007245 */ /* 0x001fca0000201000 */
[----:B------:R-:W-:-:S04]  /*6b40*/  FMUL R0, R0, UR4 ;  /* 0x0000000400007c20 */ /* 0x000fc80008400000 */
[----:B------:R0:W1:Y:S02]  /*6b50*/  F2I.U32.TRUNC.NTZ R15, R0 ;  /* 0x00000000000f7305 */ /* 0x000064000020f000 */
[----:B---34-:R-:W-:Y:S05]  /*6b60*/  @!P0 BRA `(.L_x_165) ;  /* 0x0000000000288947 */ /* 0x018fea0003800000 */
[----:B0-----:R-:W0:Y:S02]  /*6b70*/  LDC R0, c[0x0][0x634] ;  /* 0x00018d00ff007b82 */ /* 0x001e240000000800 */
[----:B0-----:R-:W-:-:S05]  /*6b80*/  IADD3 R7, P0, R26, R0, RZ ;  /* 0x000000001a077210 */ /* 0x001fca0007f1e0ff */
[----:B------:R-:W-:-:S04]  /*6b90*/  IMAD.X R11, RZ, RZ, R27, P0 ;  /* 0x000000ffff0b7224 */ /* 0x000fc800000e061b */
[----:B------:R-:W-:-:S04]  /*6ba0*/  IMAD.WIDE.U32 R2, R11, R8, RZ ;  /* 0x000000080b027225 */ /* 0x000fc800078e00ff */
[----:B------:R-:W-:-:S04]  /*6bb0*/  IMAD.WIDE.U32 R4, P0, R7, R9, R2 ;  /* 0x0000000907047225 */ /* 0x000fc80007800002 */
[----:B------:R-:W-:Y:S01]  /*6bc0*/  IMAD.WIDE.U32 R2, R7, R8, RZ ;  /* 0x0000000807027225 */ /* 0x000fe200078e00ff */
[----:B------:R-:W-:-:S03]  /*6bd0*/  MOV R6, R5 ;  /* 0x0000000500067202 */ /* 0x000fc60000000f00 */
[----:B------:R-:W-:Y:S01]  /*6be0*/  IMAD.X R7, RZ, RZ, RZ, P0 ;  /* 0x000000ffff077224 */ /* 0x000fe200000e06ff */
[----:B------:R-:W-:-:S05]  /*6bf0*/  IADD3 RZ, P0, R3, R4, RZ ;  /* 0x0000000403ff7210 */ /* 0x000fca0007f1e0ff */
[----:B------:R-:W-:-:S08]  /*6c00*/  IMAD.WIDE.U32.X R6, R11, R9, R6, P0 ;  /* 0x000000090b067225 */ /* 0x000fd000000e0406 */
.L_x_165:
[-CC-:B------:R-:W-:Y:S01]  /*6c10*/  SHF.R.U64 R17, R6, R10.reuse, R7.reuse ;  /* 0x0000000a06117219 */ /* 0x180fe20000001207 */
[----:B------:R-:W3:Y:S01]  /*6c20*/  LDC.64 R24, c[0x0][0x640] ;  /* 0x00019000ff187b82 */ /* 0x000ee20000000a00 */
[----:B0-----:R-:W-:Y:S01]  /*6c30*/  SHF.R.U32.HI R0, RZ, R10, R7 ;  /* 0x0000000aff007219 */ /* 0x001fe20000011607 */
[----:B------:R-:W-:Y:S01]  /*6c40*/  IMAD.MOV.U32 R2, RZ, RZ, R26 ;  /* 0x000000ffff027224 */ /* 0x000fe200078e001a */
[----:B------:R-:W-:Y:S01]  /*6c50*/  IADD3 R5, P0, RZ, -R17, RZ ;  /* 0x80000011ff057210 */ /* 0x000fe20007f1e0ff */
[----:B-1----:R-:W-:Y:S01]  /*6c60*/  IMAD.MOV R15, RZ, RZ, -R15 ;  /* 0x000000ffff0f7224 */ /* 0x002fe200078e0a0f */
[----:B------:R-:W-:Y:S01]  /*6c70*/  ULDC UR4, c[0x0][0x154] ;  /* 0x0000550000047ab9 */ /* 0x000fe20000000800 */
[----:B------:R-:W-:Y:S02]  /*6c80*/  IMAD.MOV.U32 R7, RZ, RZ, 0x1 ;  /* 0x00000001ff077424 */ /* 0x000fe400078e00ff */
[----:B------:R-:W0:Y:S01]  /*6c90*/  LDC R4, c[0x0][0x618] ;  /* 0x00018600ff047b82 */ /* 0x000e220000000800 */
[----:B------:R-:W-:-:S02]  /*6ca0*/  IMAD.X R3, RZ, RZ, ~R0, P0 ;  /* 0x000000ffff037224 */ /* 0x000fc400000e0e00 */
[----:B------:R-:W-:Y:S02]  /*6cb0*/  IMAD R15, R21, R15, R14 ;  /* 0x0000000f150f7224 */ /* 0x000fe400078e020e */
[-C--:B--2---:R-:W-:Y:S02]  /*6cc0*/  IMAD R0, R3, R12.reuse, RZ ;  /* 0x0000000c03007224 */ /* 0x084fe400078e02ff */
[----:B------:R-:W-:Y:S01]  /*6cd0*/  IMAD.MOV.U32 R3, RZ, RZ, R27 ;  /* 0x000000ffff037224 */ /* 0x000fe200078e001b */
[----:B------:R-:W1:Y:S01]  /*6ce0*/  LDC R6, c[0x0][0x608] ;  /* 0x00018200ff067b82 */ /* 0x000e620000000800 */
[----:B------:R-:W-:-:S04]  /*6cf0*/  IMAD.WIDE.U32 R2, R5, R12, R2 ;  /* 0x0000000c05027225 */ /* 0x000fc800078e0002 */
[----:B------:R-:W-:-:S03]  /*6d00*/  IMAD R5, R5, R13, R0 ;  /* 0x0000000d05057224 */ /* 0x000fc600078e0200 */
[----:B------:R-:W2:Y:S01]  /*6d10*/  LDC R22, c[0x0][0x658] ;  /* 0x00019600ff167b82 */ /* 0x000ea20000000800 */
[----:B------:R-:W-:Y:S01]  /*6d20*/  I2FP.F32.U32 R0, R20 ;  /* 0x0000001400007245 */ /* 0x000fe20000201000 */
[----:B------:R-:W-:Y:S01]  /*6d30*/  IMAD.IADD R3, R3, 0x1, R5 ;  /* 0x0000000103037824 */ /* 0x000fe200078e0205 */
[----:B---3--:R-:W-:Y:S01]  /*6d40*/  ISETP.NE.U32.AND P0, PT, R24, RZ, PT ;  /* 0x000000ff1800720c */ /* 0x008fe20003f05070 */
[----:B------:R-:W-:Y:S02]  /*6d50*/  IMAD.MOV.U32 R5, RZ, RZ, -0x1 ;  /* 0xffffffffff057424 */ /* 0x000fe400078e00ff */
[----:B------:R-:W-:Y:S02]  /*6d60*/  FMUL R0, R0, UR4 ;  /* 0x0000000400007c20 */ /* 0x000fe40008400000 */
[----:B------:R-:W3:Y:S01]  /*6d70*/  LDC R13, c[0x0][0x148] ;  /* 0x00005200ff0d7b82 */ /* 0x000ee20000000800 */
[----:B0-----:R-:W-:Y:S01]  /*6d80*/  SHF.R.U64 R10, R2, R4, R3 ;  /* 0x00000004020a7219 */ /* 0x001fe20000001203 */
[----:B------:R0:W4:Y:S01]  /*6d90*/  F2I.U32.TRUNC.NTZ R12, R0 ;  /* 0x00000000000c7305 */ /* 0x000122000020f000 */
[----:B------:R-:W-:-:S02]  /*6da0*/  ISETP.NE.AND.EX P0, PT, R25, RZ, PT, P0 ;  /* 0x000000ff1900720c */ /* 0x000fc40003f05300 */
[----:B------:R-:W-:-:S03]  /*6db0*/  SHF.R.U32.HI R3, RZ, R4, R3 ;  /* 0x00000004ff037219 */ /* 0x000fc60000011603 */
[----:B------:R-:W0:Y:S01]  /*6dc0*/  LDC R14, c[0x0][0x600] ;  /* 0x00018000ff0e7b82 */ /* 0x000e220000000800 */
[-CC-:B-1----:R-:W-:Y:S02]  /*6dd0*/  SHF.R.U64 R8, R10, R6.reuse, R3.reuse ;  /* 0x000000060a087219 */ /* 0x182fe40000001203 */
[----:B------:R-:W-:-:S05]  /*6de0*/  SHF.R.U32.HI R3, RZ, R6, R3 ;  /* 0x00000006ff037219 */ /* 0x000fca0000011603 */
[----:B------:R-:W1:Y:S01]  /*6df0*/  LDC R23, c[0x0][0x648] ;  /* 0x00019200ff177b82 */ /* 0x000e620000000800 */
[-CC-:B--2---:R-:W-:Y:S02]  /*6e00*/  SHF.R.U64 R11, R8, R22.reuse, R3.reuse ;  /* 0x00000016080b7219 */ /* 0x184fe40000001203 */
[-C--:B------:R-:W-:Y:S02]  /*6e10*/  SHF.L.U32 R5, R5, R22.reuse, RZ ;  /* 0x0000001605057219 */ /* 0x080fe400000006ff */
[-C--:B------:R-:W-:Y:S01]  /*6e20*/  SHF.R.U32.HI R3, RZ, R22.reuse, R3 ;  /* 0x00000016ff037219 */ /* 0x080fe20000011603 */
[----:B------:R-:W-:Y:S01]  /*6e30*/  IMAD.MOV.U32 R2, RZ, RZ, R11 ;  /* 0x000000ffff027224 */ /* 0x000fe200078e000b */
[----:B------:R-:W-:Y:S01]  /*6e40*/  SHF.L.U32 R22, R7, R22, RZ ;  /* 0x0000001607167219 */ /* 0x000fe200000006ff */
[----:B------:R-:W2:Y:S01]  /*6e50*/  LDC R26, c[0x0][0x638] ;  /* 0x00018e00ff1a7b82 */ /* 0x000ea20000000800 */
[----:B------:R-:W-:-:S07]  /*6e60*/  LOP3.LUT R21, RZ, R5, RZ, 0x33, !PT ;  /* 0x00000005ff157212 */ /* 0x000fce00078e33ff */
[----:B------:R-:W0:Y:S01]  /*6e70*/  LDC R27, c[0x0][0x610] ;  /* 0x00018400ff1b7b82 */ /* 0x000e220000000800 */
[----:B----4-:R-:W-:Y:S05]  /*6e80*/  @!P0 BRA `(.L_x_166) ;  /* 0x0000000000288947 */ /* 0x010fea0003800000 */
[----:B0-----:R-:W0:Y:S02]  /*6e90*/  LDC R0, c[0x0][0x64c] ;  /* 0x00019300ff007b82 */ /* 0x001e240000000800 */
        /* <DEDUP_REMOVED lines=9> */
.L_x_166:
[----:B------:R-:W4:Y:S01]  /*6f30*/  LDC R4, c[0x0][0x65c] ;  /* 0x00019700ff047b82 */ /* 0x000f220000000800 */
[----:B01----:R-:W-:Y:S01]  /*6f40*/  SHF.R.U64 R0, R2, R23, R3 ;  /* 0x0000001702007219 */ /* 0x003fe20000001203 */
[----:B------:R-:W-:Y:S01]  /*6f50*/  IMAD.MOV R12, RZ, RZ, -R12 ;  /* 0x000000ffff0c7224 */ /* 0x000fe200078e0a0c */
[----:B------:R-:W-:Y:S02]  /*6f60*/  LOP3.LUT R3, R8, R21, RZ, 0xc0, !PT ;  /* 0x0000001508037212 */ /* 0x000fe400078ec0ff */
[----:B------:R-:W-:Y:S01]  /*6f70*/  IADD3 R5, R14, -0x1, RZ ;  /* 0xffffffff0e057810 */ /* 0x000fe20007ffe0ff */
[----:B------:R-:W-:Y:S02]  /*6f80*/  IMAD.MOV R2, RZ, RZ, -R0 ;  /* 0x000000ffff027224 */ /* 0x000fe400078e0a00 */
[----:B------:R-:W-:Y:S01]  /*6f90*/  IMAD R0, R22, R0, R3 ;  /* 0x0000000016007224 */ /* 0x000fe200078e0203 */
[----:B------:R-:W-:Y:S01]  /*6fa0*/  LOP3.LUT R5, R10, R5, RZ, 0xc0, !PT ;  /* 0x000000050a057212 */ /* 0x000fe200078ec0ff */
[----:B--2---:R-:W-:-:S02]  /*6fb0*/  IMAD R2, R2, R26, R11 ;  /* 0x0000001a02027224 */ /* 0x004fc400078e020b */
[----:B------:R-:W-:Y:S02]  /*6fc0*/  IMAD.MOV.U32 R3, RZ, RZ, 0x1 ;  /* 0x00000001ff037424 */ /* 0x000fe400078e00ff */
[----:B------:R-:W-:Y:S01]  /*6fd0*/  IMAD R5, R2, R14, R5 ;  /* 0x0000000e02057224 */ /* 0x000fe200078e0205 */
[----:B----4-:R-:W-:-:S13]  /*6fe0*/  ISETP.NE.AND P0, PT, R4, 0x1, PT ;  /* 0x000000010400780c */ /* 0x010fda0003f05270 */
[----:B---3--:R-:W-:-:S04]  /*6ff0*/  @P0 IMAD R15, R13, R12, R20 ;  /* 0x0000000c0d0f0224 */ /* 0x008fc800078e0214 */
[----:B------:R-:W-:-:S05]  /*7000*/  IMAD R0, R0, R27, R15 ;  /* 0x0000001b00007224 */ /* 0x000fca00078e020f */
[----:B------:R-:W-:Y:S02]  /*7010*/  SEL R23, R5, R0, !P0 ;  /* 0x0000000005177207 */ /* 0x000fe40004000000 */
[----:B------:R-:W-:-:S07]  /*7020*/  SEL R0, R0, R5, !P0 ;  /* 0x0000000500007207 */ /* 0x000fce0004000000 */
.L_x_164:
[----:B------:R-:W-:Y:S01]  /*7030*/  LOP3.LUT P0, RZ, R3, 0xff, RZ, 0xc0, !PT ;  /* 0x000000ff03ff7812 */ /* 0x000fe2000780c0ff */
[----:B------:R-:W-:-:S12]  /*7040*/  IMAD.MOV.U32 R22, RZ, RZ, R0 ;  /* 0x000000ffff167224 */ /* 0x000fd800078e0000 */
[----:B------:R-:W-:Y:S05]  /*7050*/  @P0 BRA `(.L_x_167) ;  /* 0xffffff9c00f00947 */ /* 0x000fea000383ffff */
[----:B------:R-:W-:Y:S05]  /*7060*/  EXIT ;  /* 0x000000000000794d */ /* 0x000fea0003800000 */
.L_x_3:
[----:B------:R-:W3:Y:S04]  /*7070*/  LDL R19, [R1+0x1c] ;  /* 0x00001c0001137983 */ /* 0x000ee80000100800 */
[----:B--2---:R-:W2:Y:S01]  /*7080*/  LDL R20, [R1+0x18] ;  /* 0x0000180001147983 */ /* 0x004ea20000100800 */
[----:B------:R-:W-:Y:S01]  /*7090*/  IMAD.MOV.U32 R6, RZ, RZ, -0x1 ;  /* 0xffffffffff067424 */ /* 0x000fe200078e00ff */
[----:B------:R-:W-:-:S04]  /*70a0*/  ULDC.64 UR4, c[0x0][0x650] ;  /* 0x0001940000047ab9 */ /* 0x000fc80000000a00 */
[----:B------:R0:W-:Y:S01]  /*70b0*/  STL [R1+0x8], R6 ;  /* 0x0000080601007387 */ /* 0x0001e20000100800 */
[----:B------:R-:W-:Y:S01]  /*70c0*/  PRMT R5, RZ, 0x7610, R5 ;  /* 0x00007610ff057816 */ /* 0x000fe20000000005 */
[----:B------:R-:W-:Y:S02]  /*70d0*/  IMAD.MOV.U32 R17, RZ, RZ, -0x1 ;  /* 0xffffffffff117424 */ /* 0x000fe400078e00ff */
[----:B------:R-:W-:Y:S01]  /*70e0*/  IMAD.MOV.U32 R16, RZ, RZ, -0x1 ;  /* 0xffffffffff107424 */ /* 0x000fe200078e00ff */
[----:B---3--:R-:W-:-:S04]  /*70f0*/  ISETP.GE.U32.AND P0, PT, R19, UR4, PT ;  /* 0x0000000413007c0c */ /* 0x008fc8000bf06070 */
[----:B--2---:R-:W-:-:S13]  /*7100*/  ISETP.GE.U32.AND.EX P0, PT, R20, UR5, PT, P0 ;  /* 0x0000000514007c0c */ /* 0x004fda000bf06100 */
[----:B0-----:R-:W-:Y:S05]  /*7110*/  @P0 BRA `(.L_x_168) ;  /* 0x0000000400680947 */ /* 0x001fea0003800000 */
        /* <DEDUP_REMOVED lines=18> */
.L_x_169:
[-CC-:B------:R-:W-:Y:S01]  /*7240*/  SHF.R.U64 R12, R10, R14.reuse, R11.reuse ;  /* 0x0000000e0a0c7219 */ /* 0x180fe2000000120b */
[----:B------:R-:W0:Y:S01]  /*7250*/  LDC R18, c[0x0][0x618] ;  /* 0x00018600ff127b82 */ /* 0x000e220000000800 */
[----:B------:R-:W-:Y:S01]  /*7260*/  SHF.R.U32.HI R3, RZ, R14, R11 ;  /* 0x0000000eff037219 */ /* 0x000fe2000001160b */
[----:B------:R-:W-:Y:S01]  /*7270*/  IMAD.MOV.U32 R7, RZ, RZ, R20 ;  /* 0x000000ffff077224 */ /* 0x000fe200078e0014 */
[----:B------:R-:W-:Y:S01]  /*7280*/  IADD3 R5, P0, RZ, -R12, RZ ;  /* 0x8000000cff057210 */ /* 0x000fe20007f1e0ff */
[----:B------:R-:W-:Y:S01]  /*7290*/  ULDC UR4, c[0x0][0x150] ;  /* 0x0000540000047ab9 */ /* 0x000fe20000000800 */
[----:B------:R-:W-:Y:S02]  /*72a0*/  I2FP.F32.U32 R8, R2 ;  /* 0x0000000200087245 */ /* 0x000fe40000201000 */
[----:B------:R-:W-:Y:S01]  /*72b0*/  MOV R6, R19 ;  /* 0x0000001300067202 */ /* 0x000fe20000000f00 */
[----:B------:R-:W1:Y:S01]  /*72c0*/  LDC.64 R20, c[0x0][0x640] ;  /* 0x00019000ff147b82 */ /* 0x000e620000000a00 */
[----:B------:R-:W-:-:S02]  /*72d0*/  IMAD.X R3, RZ, RZ, ~R3, P0 ;  /* 0x000000ffff037224 */ /* 0x000fc400000e0e03 */
[----:B------:R-:W-:Y:S01]  /*72e0*/  FMUL R9, R8, UR4 ;  /* 0x0000000408097c20 */ /* 0x000fe20008400000 */
[----:B------:R-:W-:Y:S01]  /*72f0*/  ULDC UR4, c[0x0][0x154] ;  /* 0x0000550000047ab9 */ /* 0x000fe20000000800 */
[----:B------:R-:W-:-:S03]  /*7300*/  IMAD.WIDE.U32 R6, R5, R16, R6 ;  /* 0x0000001005067225 */ /* 0x000fc600078e0006 */
[----:B------:R-:W2:Y:S01]  /*7310*/  LDC R11, c[0x0][0x144] ;  /* 0x00005100ff0b7b82 */ /* 0x000ea20000000800 */
[----:B------:R-:W-:Y:S01]  /*7320*/  IMAD R8, R3, R16, RZ ;  /* 0x0000001003087224 */ /* 0x000fe200078e02ff */
[----:B------:R-:W3:Y:S03]  /*7330*/  F2I.U32.TRUNC.NTZ R9, R9 ;  /* 0x0000000900097305 */ /* 0x000ee6000020f000 */
[----:B------:R-:W-:Y:S02]  /*7340*/  IMAD R3, R5, R17, R8 ;  /* 0x0000001105037224 */ /* 0x000fe400078e0208 */
[----:B------:R-:W-:Y:S01]  /*7350*/  IMAD.MOV.U32 R8, RZ, RZ, 0x1 ;  /* 0x00000001ff087424 */ /* 0x000fe200078e00ff */
[----:B------:R-:W4:Y:S01]  /*7360*/  LDC R14, c[0x0][0x608] ;  /* 0x00018200ff0e7b82 */ /* 0x000f220000000800 */
[----:B------:R-:W-:-:S05]  /*7370*/  IMAD.IADD R3, R7, 0x1, R3 ;  /* 0x0000000107037824 */ /* 0x000fca00078e0203 */
[----:B0-----:R-:W-:Y:S02]  /*7380*/  SHF.R.U64 R10, R6, R18, R3 ;  /* 0x00000012060a7219 */ /* 0x001fe40000001203 */
[----:B------:R-:W0:Y:S01]  /*7390*/  LDC R19, c[0x0][0x658] ;  /* 0x00019600ff137b82 */ /* 0x000e220000000800 */
[----:B------:R-:W-:Y:S01]  /*73a0*/  I2FP.F32.U32 R6, R4 ;  /* 0x0000000400067245 */ /* 0x000fe20000201000 */
[----:B---3--:R-:W-:Y:S01]  /*73b0*/  IMAD.MOV R5, RZ, RZ, -R9 ;  /* 0x000000ffff057224 */ /* 0x008fe200078e0a09 */
[----:B-1----:R-:W-:Y:S02]  /*73c0*/  ISETP.NE.U32.AND P0, PT, R20, RZ, PT ;  /* 0x000000ff1400720c */ /* 0x002fe40003f05070 */
[----:B------:R-:W-:Y:S01]  /*73d0*/  SHF.R.U32.HI R3, RZ, R18, R3 ;  /* 0x00000012ff037219 */ /* 0x000fe20000011603 */
[----:B------:R-:W-:Y:S01]  /*73e0*/  FMUL R6, R6, UR4 ;  /* 0x0000000406067c20 */ /* 0x000fe20008400000 */
[----:B------:R-:W-:Y:S01]  /*73f0*/  ISETP.NE.AND.EX P0, PT, R21, RZ, PT, P0 ;  /* 0x000000ff1500720c */ /* 0x000fe20003f05300 */
[----:B------:R-:W1:Y:S01]  /*7400*/  LDC R17, c[0x0][0x148] ;  /* 0x00005200ff117b82 */ /* 0x000e620000000800 */
[----:B--2---:R-:W-:Y:S01]  /*7410*/  IMAD R18, R11, R5, R2 ;  /* 0x000000050b127224 */ /* 0x004fe200078e0202 */
[----:B------:R2:W3:Y:S06]  /*7420*/  F2I.U32.TRUNC.NTZ R15, R6 ;  /* 0x00000006000f7305 */ /* 0x0004ec000020f000 */
[----:B------:R-:W1:Y:S01]  /*7430*/  LDC R16, c[0x0][0x600] ;  /* 0x00018000ff107b82 */ /* 0x000e620000000800 */
[----:B----4-:R-:W-:-:S02]  /*7440*/  SHF.R.U64 R13, R10, R14, R3 ;  /* 0x0000000e0a0d7219 */ /* 0x010fc40000001203 */
[----:B------:R-:W-:Y:S01]  /*7450*/  SHF.R.U32.HI R2, RZ, R14, R3 ;  /* 0x0000000eff027219 */ /* 0x000fe20000011603 */
[----:B------:R-:W-:-:S04]  /*7460*/  IMAD.MOV.U32 R14, RZ, RZ, -0x1 ;  /* 0xffffffffff0e7424 */ /* 0x000fc800078e00ff */
[----:B------:R-:W4:Y:S01]  /*7470*/  LDC R22, c[0x0][0x648] ;  /* 0x00019200ff167b82 */ /* 0x000f220000000800 */
[-C--:B0-----:R-:W-:Y:S02]  /*7480*/  SHF.L.U32 R5, R14, R19.reuse, RZ ;  /* 0x000000130e057219 */ /* 0x081fe400000006ff */
[-CC-:B------:R-:W-:Y:S02]  /*7490*/  SHF.R.U64 R14, R13, R19.reuse, R2.reuse ;  /* 0x000000130d0e7219 */ /* 0x180fe40000001202 */
[-C--:B------:R-:W-:Y:S02]  /*74a0*/  SHF.R.U32.HI R3, RZ, R19.reuse, R2 ;  /* 0x00000013ff037219 */ /* 0x080fe40000011602 */
[----:B------:R-:W-:Y:S01]  /*74b0*/  SHF.L.U32 R19, R8, R19, RZ ;  /* 0x0000001308137219 */ /* 0x000fe200000006ff */
[----:B------:R-:W0:Y:S01]  /*74c0*/  LDC R23, c[0x0][0x638] ;  /* 0x00018e00ff177b82 */ /* 0x000e220000000800 */
[----:B------:R-:W-:Y:S01]  /*74d0*/  LOP3.LUT R24, RZ, R5, RZ, 0x33, !PT ;  /* 0x00000005ff187212 */ /* 0x000fe200078e33ff */
[----:B------:R-:W-:-:S06]  /*74e0*/  IMAD.MOV.U32 R2, RZ, RZ, R14 ;  /* 0x000000ffff027224 */ /* 0x000fcc00078e000e */
[----:B------:R-:W0:Y:S01]  /*74f0*/  LDC R25, c[0x0][0x610] ;  /* 0x00018400ff197b82 */ /* 0x000e220000000800 */
[----:B--23--:R-:W-:Y:S05]  /*7500*/  @!P0 BRA `(.L_x_170) ;  /* 0x0000000000288947 */ /* 0x00cfea0003800000 */
[----:B------:R-:W2:Y:S02]  /*7510*/  LDC R5, c[0x0][0x64c] ;  /* 0x00019300ff057b82 */ /* 0x000ea40000000800 */
[----:B--2---:R-:W-:-:S05]  /*7520*/  IADD3 R5, P0, R14, R5, RZ ;  /* 0x000000050e057210 */ /* 0x004fca0007f1e0ff */
        /* <DEDUP_REMOVED lines=8> */
.L_x_170:
[----:B------:R-:W2:Y:S01]  /*75b0*/  LDC R5, c[0x0][0x65c] ;  /* 0x00019700ff057b82 */ /* 0x000ea20000000800 */
[----:B------:R3:W-:Y:S01]  /*75c0*/  STL [R1+0x8], R12 ;  /* 0x0000080c01007387 */ /* 0x0007e20000100800 */
[----:B----4-:R-:W-:Y:S01]  /*75d0*/  SHF.R.U64 R3, R2, R22, R3 ;  /* 0x0000001602037219 */ /* 0x010fe20000001203 */
[----:B------:R-:W-:Y:S01]  /*75e0*/  IMAD.MOV R15, RZ, RZ, -R15 ;  /* 0x000000ffff0f7224 */ /* 0x000fe200078e0a0f */
[----:B------:R-:W-:Y:S01]  /*75f0*/  LOP3.LUT R2, R13, R24, RZ, 0xc0, !PT ;  /* 0x000000180d027212 */ /* 0x000fe200078ec0ff */
[----:B-1----:R-:W-:Y:S01]  /*7600*/  VIADD R7, R16, 0xffffffff ;  /* 0xffffffff10077836 */ /* 0x002fe20000000000 */
[----:B--2---:R-:W-:Y:S01]  /*7610*/  ISETP.NE.AND P0, PT, R5, 0x1, PT ;  /* 0x000000010500780c */ /* 0x004fe20003f05270 */
[----:B------:R-:W-:-:S12]  /*7620*/  IMAD.MOV R5, RZ, RZ, -R3 ;  /* 0x000000ffff057224 */ /* 0x000fd800078e0a03 */
[----:B------:R-:W-:Y:S02]  /*7630*/  @P0 IMAD R18, R17, R15, R4 ;  /* 0x0000000f11120224 */ /* 0x000fe400078e0204 */
[----:B------:R-:W-:Y:S01]  /*7640*/  IMAD R17, R19, R3, R2 ;  /* 0x0000000313117224 */ /* 0x000fe200078e0202 */
[----:B------:R-:W-:Y:S01]  /*7650*/  LOP3.LUT R3, R10, R7, RZ, 0xc0, !PT ;  /* 0x000000070a037212 */ /* 0x000fe200078ec0ff */
[----:B0-----:R-:W-:Y:S01]  /*7660*/  IMAD R2, R5, R23, R14 ;  /* 0x0000001705027224 */ /* 0x001fe200078e020e */
[----:B------:R-:W-:Y:S01]  /*7670*/  MOV R5, 0x1 ;  /* 0x0000000100057802 */ /* 0x000fe20000000f00 */
[----:B------:R-:W-:Y:S02]  /*7680*/  IMAD R17, R17, R25, R18 ;  /* 0x0000001911117224 */ /* 0x000fe400078e0212 */
[----:B------:R-:W-:-:S05]  /*7690*/  IMAD R2, R2, R16, R3 ;  /* 0x0000001002027224 */ /* 0x000fca00078e0203 */
[----:B------:R-:W-:Y:S02]  /*76a0*/  SEL R16, R2, R17, !P0 ;  /* 0x0000001102107207 */ /* 0x000fe40004000000 */
[----:B---3--:R-:W-:-:S07]  /*76b0*/  SEL R17, R17, R2, !P0 ;  /* 0x0000000211117207 */ /* 0x008fce0004000000 */
.L_x_168:
[----:B------:R-:W-:-:S08]  /*76c0*/  NOP ;  /* 0x0000000000007918 */ /* 0x000fd00000000000 */
[----:B------:R-:W0:-:S00]  /*76d0*/  USETMAXREG.DEALLOC.CTAPOOL 0x28 ;  /* 0x00000028000079c8 */ /* 0x000e0000080e0500 */
[----:B0-----:R-:W-:-:S13]  /*76e0*/  ISETP.NE.AND P0, PT, R0, RZ, PT ;  /* 0x000000ff0000720c */ /* 0x001fda0003f05270 */
[----:B------:R-:W-:Y:S05]  /*76f0*/  @P0 EXIT ;  /* 0x000000000000094d */ /* 0x000fea0003800000 */
[----:B------:R-:W-:Y:S01]  /*7700*/  IMAD.MOV.U32 R0, RZ, RZ, 0x1 ;  /* 0x00000001ff007424 */ /* 0x000fe200078e00ff */
[----:B------:R0:W-:Y:S01]  /*7710*/  STL [R1+0x2c], RZ ;  /* 0x00002cff01007387 */ /* 0x0001e20000100800 */
[----:B------:R-:W-:-:S03]  /*7720*/  LOP3.LUT P0, RZ, R5, 0xff, RZ, 0xc0, !PT ;  /* 0x000000ff05ff7812 */ /* 0x000fc6000780c0ff */
[----:B------:R0:W-:Y:S10]  /*7730*/  STL [R1+0x24], R0 ;  /* 0x0000240001007387 */ /* 0x0001f40000100800 */
[----:B0-----:R-:W-:Y:S05]  /*7740*/  @!P0 BRA `(.L_x_171) ;  /* 0x0000001800e88947 */ /* 0x001fea0003800000 */
[----:B------:R-:W2:Y:S01]  /*7750*/  LDL R2, [R1+0x14] ;  /* 0x0000140001027983 */ /* 0x000ea20000100800 */
[----:B------:R-:W0:Y:S01]  /*7760*/  LDC R0, c[0x0][0x28c] ;  /* 0x0000a300ff007b82 */ /* 0x000e220000000800 */
[----:B------:R-:W-:Y:S01]  /*7770*/  ULDC UR37, c[0x0][0x658] ;  /* 0x0001960000257ab9 */ /* 0x000fe20000000800 */
[----:B------:R-:W-:Y:S01]  /*7780*/  ULDC UR39, c[0x0][0x600] ;  /* 0x0001800000277ab9 */ /* 0x000fe20000000800 */
[----:B------:R-:W3:Y:S01]  /*7790*/  LDL.LU R4, [R1+0xc] ;  /* 0x00000c0001047983 */ /* 0x000ee20000300800 */
[----:B------:R-:W-:Y:S01]  /*77a0*/  UMOV UR5, 0xffffffff ;  /* 0xffffffff00057882 */ /* 0x000fe20000000000 */
[----:B------:R-:W-:Y:S01]  /*77b0*/  ULDC UR4, c[0x0][0xc] ;  /* 0x0000030000047ab9 */ /* 0x000fe20000000800 */
[----:B------:R-:W-:Y:S01]  /*77c0*/  USHF.L.U32 UR38, UR5, UR37, URZ ;  /* 0x0000002505267299 */ /* 0x000fe2000800063f */
[----:B------:R-:W1:Y:S01]  /*77d0*/  S2R R6, SR_TID.X ;  /* 0x0000000000067919 */ /* 0x000e620000002100 */
[----:B------:R-:W-:Y:S01]  /*77e0*/  UMOV UR6, 0x1 ;  /* 0x0000000100067882 */ /* 0x000fe20000000000 */
[----:B------:R-:W-:Y:S01]  /*77f0*/  ULDC UR5, c[0x0][0x10] ;  /* 0x0000040000057ab9 */ /* 0x000fe20000000800 */
[----:B------:R-:W-:Y:S01]  /*7800*/  USHF.L.U32 UR37, UR6, UR37, URZ ;  /* 0x0000002506257299 */ /* 0x000fe2000800063f */
[----:B------:R-:W-:Y:S01]  /*7810*/  BSSY B7, `(.L_x_171) ;  /* 0x00001ad000077945 */ /* 0x000fe20003800000 */
[----:B------:R-:W-:Y:S01]  /*7820*/  UIMAD.WIDE.U32 UR4, UR4, UR5, URZ ;  /* 0x00000005040472a5 */ /* 0x000fe2000f8e003f */
[----:B------:R-:W-:Y:S01]  /*7830*/  ULDC UR6, c[0x0][0x14] ;  /* 0x0000050000067ab9 */ /* 0x000fe20000000800 */
[----:B------:R-:W-:-:S02]  /*7840*/  UIADD3 UR39, UR39, -0x1, URZ ;  /* 0xffffffff27277890 */ /* 0x000fc4000fffe03f */
[----:B------:R-:W-:Y:S02]  /*7850*/  UIMAD.WIDE.U32 UR54, UR4, UR6, URZ ;  /* 0x00000006043672a5 */ /* 0x000fe4000f8e003f */
[----:B------:R-:W-:Y:S02]  /*7860*/  UIMAD UR45, UR5, UR6, URZ ;  /* 0x00000006052d72a4 */ /* 0x000fe4000f8e023f */
[----:B------:R-:W-:Y:S02]  /*7870*/  ULOP3.LUT UR38, URZ, UR38, URZ, 0x33, !UPT ;  /* 0x000000263f267292 */ /* 0x000fe4000f8e333f */
[----:B------:R-:W-:Y:S01]  /*7880*/  UIADD3 UR45, UR55, UR45, URZ ;  /* 0x0000002d372d7290 */ /* 0x000fe2000fffe03f */
[----:B0-----:R-:W-:Y:S01]  /*7890*/  VIADD R0, R0, 0x1f ;  /* 0x0000001f00007836 */ /* 0x001fe20000000000 */
[----:B------:R-:W-:-:S04]  /*78a0*/  ULDC.64 UR46, c[0x0][0x198] ;  /* 0x00006600002e7ab9 */ /* 0x000fc80000000a00 */
[----:B------:R-:W-:-:S04]  /*78b0*/  SHF.R.S32.HI R3, RZ, 0x1f, R0 ;  /* 0x0000001fff037819 */ /* 0x000fc80000011400 */
[----:B------:R-:W-:Y:S01]  /*78c0*/  LEA.HI R3, R3, R0, RZ, 0x5 ;  /* 0x0000000003037211 */ /* 0x000fe200078f28ff */
[----:B------:R-:W-:Y:S01]  /*78d0*/  IMAD.MOV.U32 R0, RZ, RZ, 0x1 ;  /* 0x00000001ff007424 */ /* 0x000fe200078e00ff */
[C---:B-1----:R-:W-:Y:S02]  /*78e0*/  LOP3.LUT P1, RZ, R6.reuse, 0x7f, RZ, 0xc0, !PT ;  /* 0x0000007f06ff7812 */ /* 0x042fe4000782c0ff */
[----:B------:R-:W-:-:S04]  /*78f0*/  LOP3.LUT P0, RZ, R6, 0x1f, RZ, 0xc0, !PT ;  /* 0x0000001f06ff7812 */ /* 0x000fc8000780c0ff */
[----:B------:R-:W-:Y:S02]  /*7900*/  PLOP3.LUT P0, PT, P0, P1, PT, 0x8a, 0x0 ;  /* 0x000000000000781c */ /* 0x000fe40000703172 */
[----:B--2---:R-:W-:Y:S02]  /*7910*/  LOP3.LUT R2, R2, 0x2, RZ, 0xfc, !PT ;  /* 0x0000000202027812 */ /* 0x004fe400078efcff */
[----:B---3--:R-:W-:-:S03]  /*7920*/  LOP3.LUT R4, R4, 0xfffffffd, RZ, 0xc0, !PT ;  /* 0xfffffffd04047812 */ /* 0x008fc600078ec0ff */
[----:B------:R0:W-:Y:S01]  /*7930*/  STL [R1+0x10], R2 ;  /* 0x0000100201007387 */ /* 0x0001e20000100800 */
[----:B------:R-:W-:-:S04]  /*7940*/  @P1 LOP3.LUT R4, R4, 0x2, RZ, 0xfc, !PT ;  /* 0x0000000204041812 */ /* 0x000fc800078efcff */
[----:B------:R-:W-:Y:S02]  /*7950*/  LOP3.LUT R4, R4, 0xfffffffe, RZ, 0xc0, !PT ;  /* 0xfffffffe04047812 */ /* 0x000fe400078ec0ff */
[--C-:B0-----:R-:W-:Y:S02]  /*7960*/  SHF.R.S32.HI R2, RZ, 0x5, R3.reuse ;  /* 0x00000005ff027819 */ /* 0x101fe40000011403 */
[----:B------:R-:W-:Y:S02]  /*7970*/  @P0 LOP3.LUT R4, R4, 0x1, RZ, 0xfc, !PT ;  /* 0x0000000104040812 */ /* 0x000fe400078efcff */
[----:B------:R-:W-:Y:S01]  /*7980*/  PRMT R3, R0, 0x7610, R3 ;  /* 0x0000761000037816 */ /* 0x000fe20000000003 */
[----:B------:R-:W-:Y:S02]  /*7990*/  VIADD R0, R2, 0x1 ;  /* 0x0000000102007836 */ /* 0x000fe40000000000 */
[----:B------:R0:W-:Y:S04]  /*79a0*/  STL [R1+0xc], R4 ;  /* 0x00000c0401007387 */ /* 0x0001e80000100800 */
[----:B------:R1:W-:Y:S01]  /*79b0*/  STL [R1+0x28], R2 ;  /* 0x0000280201007387 */ /* 0x0003e20000100800 */
[----:B0-----:R-:W-:-:S05]  /*79c0*/  IMAD.MOV.U32 R4, RZ, RZ, 0x1 ;  /* 0x00000001ff047424 */ /* 0x001fca00078e00ff */
[----:B------:R1:W-:Y:S04]  /*79d0*/  STL [R1+0x24], R4 ;  /* 0x0000240401007387 */ /* 0x0003e80000100800 */
[----:B------:R1:W-:Y:S04]  /*79e0*/  STL [R1+0x2c], RZ ;  /* 0x00002cff01007387 */ /* 0x0003e80000100800 */
[----:B------:R1:W-:Y:S04]  /*79f0*/  STL.S16 [R1+0x30], R3 ;  /* 0x0000300301007387 */ /* 0x0003e80000100600 */
[----:B------:R1:W-:Y:S02]  /*7a00*/  STL [R1+0x34], R0 ;  /* 0x0000340001007387 */ /* 0x0003e40000100800 */
.L_x_185:
[----:B------:R-:W-:-:S03]  /*7a10*/  UMOV UR4, 0xffffffff ;  /* 0xffffffff00047882 */ /* 0x000fc60000000000 */
[----:B-1----:R-:W-:Y:S05]  /*7a20*/  BRA.DIV UR4, `(.L_x_172) ;  /* 0x0000001e04787947 */ /* 0x002fea000b800000 */
[----:B------:R-:W-:-:S13]  /*7a30*/  ELECT P6, URZ, PT ;  /* 0x00000000003f782f */ /* 0x000fda00038c0000 */
.L_x_199:
[----:B------:R-:W-:Y:S04]  /*7a40*/  BSSY B6, `(.L_x_173) ;  /* 0x0000108000067945 */ /* 0x000fe80003800000 */
[----:B------:R-:W-:Y:S05]  /*7a50*/  @!P6 BRA `(.L_x_174) ;  /* 0x000000100018e947 */ /* 0x000fea0003800000 */
[----:B-1----:R-:W0:Y:S01]  /*7a60*/  S2R R3, SR_CgaCtaId ;  /* 0x0000000000037919 */ /* 0x002e220000008800 */
[----:B------:R-:W-:-:S04]  /*7a70*/  MOV R0, 0x400 ;  /* 0x0000040000007802 */ /* 0x000fc80000000f00 */
[----:B0-----:R-:W-:-:S05]  /*7a80*/  LEA R18, R3, R0, 0x18 ;  /* 0x0000000003127211 */ /* 0x001fca00078ec0ff */
[----:B------:R0:W-:Y:S01]  /*7a90*/  STL [R1+0x20], R18 ;  /* 0x0000201201007387 */ /* 0x0001e20000100800 */
[----:B------:R-:W-:-:S05]  /*7aa0*/  VIADD R0, R18, 0x800 ;  /* 0x0000080012007836 */ /* 0x000fca0000000000 */
[----:B------:R-:W-:-:S13]  /*7ab0*/  LOP3.LUT P0, RZ, R0, 0x9f, RZ, 0xc0, !PT ;  /* 0x0000009f00ff7812 */ /* 0x000fda000780c0ff */
[----:B0-----:R-:W-:Y:S05]  /*7ac0*/  @!P0 BRA `(.L_x_175) ;  /* 0x0000000000408947 */ /* 0x001fea0003800000 */
[----:B------:R-:W-:Y:S01]  /*7ad0*/  MOV R2, 0x0 ;  /* 0x0000000000027802 */ /* 0x000fe20000000f00 */
[----:B------:R-:W-:Y:S01]  /*7ae0*/  ULDC.64 UR4, c[0x4][0x70] ;  /* 0x01001c0000047ab9 */ /* 0x000fe20000000a00 */
[----:B------:R-:W-:Y:S01]  /*7af0*/  ULDC.64 UR6, c[0x4][0x8] ;  /* 0x0100020000067ab9 */ /* 0x000fe20000000a00 */
[----:B------:R-:W-:Y:S01]  /*7b00*/  IMAD.U32 R4, RZ, RZ, UR4 ;  /* 0x00000004ff047e24 */ /* 0x000fe2000f8e00ff */
[----:B------:R-:W-:Y:S01]  /*7b10*/  MOV R8, 0x70 ;  /* 0x0000007000087802 */ /* 0x000fe20000000f00 */
[----:B------:R-:W-:Y:S01]  /*7b20*/  IMAD.U32 R5, RZ, RZ, UR5 ;  /* 0x00000005ff057e24 */ /* 0x000fe2000f8e00ff */
[----:B------:R-:W0:Y:S01]  /*7b30*/  LDC.64 R2, c[0x4][R2] ;  /* 0x0100000002027b82 */ /* 0x000e220000000a00 */
[----:B------:R-:W-:Y:S01]  /*7b40*/  ULDC.64 UR4, c[0x4][0x78] ;  /* 0x01001e0000047ab9 */ /* 0x000fe20000000a00 */
[----:B------:R-:W-:Y:S02]  /*7b50*/  IMAD.U32 R10, RZ, RZ, UR6 ;  /* 0x00000006ff0a7e24 */ /* 0x000fe4000f8e00ff */
[----:B------:R-:W-:-:S02]  /*7b60*/  IMAD.U32 R6, RZ, RZ, UR4 ;  /* 0x00000004ff067e24 */ /* 0x000fc4000f8e00ff */
[----:B------:R-:W-:Y:S02]  /*7b70*/  IMAD.U32 R7, RZ, RZ, UR5 ;  /* 0x00000005ff077e24 */ /* 0x000fe4000f8e00ff */
[----:B------:R-:W-:Y:S02]  /*7b80*/  IMAD.U32 R11, RZ, RZ, UR7 ;  /* 0x00000007ff0b7e24 */ /* 0x000fe4000f8e00ff */
[----:B------:R-:W-:Y:S02]  /*7b90*/  IMAD.MOV.U32 R12, RZ, RZ, 0x1 ;  /* 0x00000001ff0c7424 */ /* 0x000fe400078e00ff */
[----:B------:R-:W-:-:S07]  /*7ba0*/  IMAD.MOV.U32 R13, RZ, RZ, RZ ;  /* 0x000000ffff0d7224 */ /* 0x000fce00078e00ff */
[----:B------:R-:W-:-:S07]  /*7bb0*/  LEPC R20, `(.L_x_175) ;  /* 0x000000001014794e */ /* 0x000fce0000000000 */
[----:B0-----:R-:W-:Y:S05]  /*7bc0*/  CALL.ABS.NOINC R2 ;  /* 0x0000000002007343 */ /* 0x001fea0003c00000 */
.L_x_175:
[----:B------:R-:W-:-:S05]  /*7bd0*/  VIADD R0, R18, 0x28800 ;  /* 0x0002880012007836 */ /* 0x000fca0000000000 */
[----:B------:R-:W-:-:S13]  /*7be0*/  LOP3.LUT P0, RZ, R0, 0x3ff, RZ, 0xc0, !PT ;  /* 0x000003ff00ff7812 */ /* 0x000fda000780c0ff */
[----:B------:R-:W-:Y:S05]  /*7bf0*/  @!P0 BRA `(.L_x_176) ;  /* 0x0000000000408947 */ /* 0x000fea0003800000 */
[----:B------:R-:W-:Y:S01]  /*7c00*/  MOV R2, 0x0 ;  /* 0x0000000000027802 */ /* 0x000fe20000000f00 */
[----:B------:R-:W-:Y:S01]  /*7c10*/  ULDC.64 UR4, c[0x4][0x70] ;  /* 0x01001c0000047ab9 */ /* 0x000fe20000000a00 */
[----:B------:R-:W-:Y:S01]  /*7c20*/  ULDC.64 UR6, c[0x4][0x10] ;  /* 0x0100040000067ab9 */ /* 0x000fe20000000a00 */
[----:B------:R-:W-:Y:S02]  /*7c30*/  IMAD.U32 R4, RZ, RZ, UR4 ;  /* 0x00000004ff047e24 */ /* 0x000fe4000f8e00ff */
        /* <DEDUP_REMOVED lines=8> */
[----:B------:R-:W-:Y:S02]  /*7cc0*/  IMAD.MOV.U32 R12, RZ, RZ, 0x1 ;  /* 0x00000001ff0c7424 */ /* 0x000fe400078e00ff */
[----:B------:R-:W-:-:S07]  /*7cd0*/  IMAD.MOV.U32 R13, RZ, RZ, RZ ;  /* 0x000000ffff0d7224 */ /* 0x000fce00078e00ff */
[----:B------:R-:W-:-:S07]  /*7ce0*/  LEPC R20, `(.L_x_176) ;  /* 0x000000001014794e */ /* 0x000fce0000000000 */
[----:B0-----:R-:W-:Y:S05]  /*7cf0*/  CALL.ABS.NOINC R2 ;  /* 0x0000000002007343 */ /* 0x001fea0003c00000 */
.L_x_176:
[----:B------:R-:W0:Y:S02]  /*7d00*/  LDC R0, c[0x0][0x28c] ;  /* 0x0000a300ff007b82 */ /* 0x000e240000000800 */
[----:B0-----:R-:W-:-:S13]  /*7d10*/  ISETP.GE.AND P0, PT, R0, 0x1, PT ;  /* 0x000000010000780c */ /* 0x001fda0003f06270 */
[----:B------:R-:W-:Y:S05]  /*7d20*/  @!P0 BRA `(.L_x_174) ;  /* 0x0000000c00648947 */ /* 0x000fea0003800000 */
[----:B------:R-:W-:Y:S01]  /*7d30*/  SHF.L.U32 R0, R17, 0x8, RZ ;  /* 0x0000000811007819 */ /* 0x000fe200000006ff */
[----:B------:R0:W5:Y:S01]  /*7d40*/  LDL R4, [R1+0x34] ;  /* 0x0000340001047983 */ /* 0x0001620000100800 */
[----:B------:R-:W-:Y:S02]  /*7d50*/  IMAD.SHL.U32 R2, R16, 0x40, RZ ;  /* 0x0000004010027824 */ /* 0x000fe400078e00ff */
[----:B------:R-:W-:Y:S01]  /*7d60*/  IMAD.MOV.U32 R3, RZ, RZ, RZ ;  /* 0x000000ffff037224 */ /* 0x000fe200078e00ff */
[----:B------:R0:W5:Y:S01]  /*7d70*/  LDL R5, [R1+0x24] ;  /* 0x0000240001057983 */ /* 0x0001620000100800 */
[C---:B------:R-:W-:Y:S02]  /*7d80*/  VIADD R8, R0.reuse, 0x8 ;  /* 0x0000000800087836 */ /* 0x040fe40000000000 */
[C---:B------:R-:W-:Y:S01]  /*7d90*/  VIADD R9, R0.reuse, 0x10 ;  /* 0x0000001000097836 */ /* 0x040fe20000000000 */
[----:B------:R0:W5:Y:S01]  /*7da0*/  LDL R6, [R1+0x2c] ;  /* 0x00002c0001067983 */ /* 0x0001620000100800 */
[C---:B------:R-:W-:Y:S01]  /*7db0*/  VIADD R7, R0.reuse, 0x18 ;  /* 0x0000001800077836 */ /* 0x040fe20000000000 */
[----:B------:R-:W-:-:S02]  /*7dc0*/  IADD3 R15, R0, 0x58, RZ ;  /* 0x00000058000f7810 */ /* 0x000fc40007ffe0ff */
[----:B------:R1:W-:Y:S01]  /*7dd0*/  STL [R1+0x4], R8 ;  /* 0x0000040801007387 */ /* 0x0003e20000100800 */
[C---:B------:R-:W-:Y:S01]  /*7de0*/  VIADD R10, R0.reuse, 0x30 ;  /* 0x00000030000a7836 */ /* 0x040fe20000000000 */
[C---:B------:R-:W-:Y:S01]  /*7df0*/  IADD3 R28, R0.reuse, 0xc0, RZ ;  /* 0x000000c0001c7810 */ /* 0x040fe20007ffe0ff */
[C---:B------:R-:W-:Y:S01]  /*7e00*/  VIADD R11, R0.reuse, 0x38 ;  /* 0x00000038000b7836 */ /* 0x040fe20000000000 */
[----:B------:R2:W-:Y:S01]  /*7e10*/  STL [R1], R9 ;  /* 0x0000000901007387 */ /* 0x0005e20000100800 */
[C---:B------:R-:W-:Y:S02]  /*7e20*/  VIADD R12, R0.reuse, 0x40 ;  /* 0x00000040000c7836 */ /* 0x040fe40000000000 */
[C---:B------:R-:W-:Y:S02]  /*7e30*/  VIADD R13, R0.reuse, 0x48 ;  /* 0x00000048000d7836 */ /* 0x040fe40000000000 */
[C---:B------:R-:W-:Y:S02]  /*7e40*/  VIADD R14, R0.reuse, 0x50 ;  /* 0x00000050000e7836 */ /* 0x040fe40000000000 */
[----:B-1----:R-:W-:-:S02]  /*7e50*/  VIADD R8, R0, 0x20 ;  /* 0x0000002000087836 */ /* 0x002fc40000000000 */
[C---:B------:R-:W-:Y:S02]  /*7e60*/  VIADD R16, R0.reuse, 0x60 ;  /* 0x0000006000107836 */ /* 0x040fe40000000000 */
[C---:B--2---:R-:W-:Y:S02]  /*7e70*/  VIADD R9, R0.reuse, 0x28 ;  /* 0x0000002800097836 */ /* 0x044fe40000000000 */
[C---:B------:R-:W-:Y:S02]  /*7e80*/  VIADD R17, R0.reuse, 0x68 ;  /* 0x0000006800117836 */ /* 0x040fe40000000000 */
[C---:B------:R-:W-:Y:S02]  /*7e90*/  VIADD R18, R0.reuse, 0x70 ;  /* 0x0000007000127836 */ /* 0x040fe40000000000 */
[C---:B------:R-:W-:Y:S02]  /*7ea0*/  VIADD R19, R0.reuse, 0x78 ;  /* 0x0000007800137836 */ /* 0x040fe40000000000 */
[----:B------:R-:W-:-:S02]  /*7eb0*/  VIADD R20, R0, 0x80 ;  /* 0x0000008000147836 */ /* 0x000fc40000000000 */
[C---:B------:R-:W-:Y:S02]  /*7ec0*/  VIADD R21, R0.reuse, 0x88 ;  /* 0x0000008800157836 */ /* 0x040fe40000000000 */
[C---:B------:R-:W-:Y:S02]  /*7ed0*/  VIADD R22, R0.reuse, 0x90 ;  /* 0x0000009000167836 */ /* 0x040fe40000000000 */
        /* <DEDUP_REMOVED lines=11> */
[----:B0-----:R-:W-:-:S07]  /*7f90*/  VIADD R35, R0, 0xf8 ;  /* 0x000000f800237836 */ /* 0x001fce0000000000 */
.L_x_180:
[----:B------:R0:W-:Y:S04]  /*7fa0*/  STL [R1+0x38], R0 ;  /* 0x0000380001007387 */ /* 0x0001e80000100800 */
[----:B0-----:R-:W2:Y:S01]  /*7fb0*/  LDL R0, [R1+0x20] ;  /* 0x0000200001007983 */ /* 0x001ea20000100800 */
[----:B-----5:R-:W-:Y:S01]  /*7fc0*/  SHF.L.U32 R37, R5, 0x1f, RZ ;  /* 0x0000001f05257819 */ /* 0x020fe200000006ff */
[----:B--2---:R-:W-:Y:S02]  /*7fd0*/  IMAD R36, R6, 0x8, R0 ;  /* 0x0000000806247824 */ /* 0x004fe400078e0200 */
[----:B------:R0:W5:Y:S02]  /*7fe0*/  LDL.LU R0, [R1+0x38] ;  /* 0x0000380001007983 */ /* 0x0001640000300800 */
[----:B------:R-:W1:Y:S02]  /*7ff0*/  SYNCS.PHASECHK.TRANS64.TRYWAIT P0, [R36+URZ+0x28], R37 ;  /* 0x00002825240075a7 */ /* 0x000e64000800017f */
[----:B01----:R-:W-:Y:S05]  /*8000*/  @!P0 BRA `(.L_x_177) ;  /* 0x0000001800208947 */ /* 0x003fea0003800000 */
.L_x_200:
[----:B------:R1:W-:Y:S04]  /*8010*/  STL [R1+0x3c], R2 ;  /* 0x00003c0201007387 */ /* 0x0003e80000100800 */
[----:B-----5:R2:W-:Y:S01]  /*8020*/  STL [R1+0x38], R0 ;  /* 0x0000380001007387 */ /* 0x0205e20000100800 */
[----:B-1----:R-:W1:Y:S03]  /*8030*/  S2R R2, SR_TID.X ;  /* 0x0000000000027919 */ /* 0x002e660000002100 */
[----:B--2---:R-:W2:Y:S01]  /*8040*/  LDL R0, [R1+0x10] ;  /* 0x0000100001007983 */ /* 0x004ea20000100800 */
[----:B-1----:R-:W-:-:S03]  /*8050*/  LOP3.LUT P0, RZ, R2, 0x7f, RZ, 0xc0, !PT ;  /* 0x0000007f02ff7812 */ /* 0x002fc6000780c0ff */
[----:B------:R1:W5:Y:S10]  /*8060*/  LDL.LU R2, [R1+0x3c] ;  /* 0x00003c0001027983 */ /* 0x0003740000300800 */
[----:B0-----:R-:W0:Y:S02]  /*8070*/  @!P0 LDC R37, c[0x0][0x500] ;  /* 0x00014000ff258b82 */ /* 0x001e240000000800 */
[----:B0-----:R2:W-:Y:S02]  /*8080*/  @!P0 SYNCS.ARRIVE.TRANS64 RZ, [R36+URZ], R37 ;  /* 0x0000002524ff89a7 */ /* 0x0015e4000800003f */
[----:B--2---:R-:W-:-:S02]  /*8090*/  PRMT R37, R0, 0x9910, RZ ;  /* 0x0000991000257816 */ /* 0x004fc400000000ff */
[----:B------:R1:W5:Y:S02]  /*80a0*/  LDL.LU R0, [R1+0x38] ;  /* 0x0000380001007983 */ /* 0x0003640000300800 */
[----:B------:R-:W-:-:S13]  /*80b0*/  ISETP.NE.AND P0, PT, R37, 0x2, PT ;  /* 0x000000022500780c */ /* 0x000fda0003f05270 */
[----:B-1----:R-:W-:Y:S05]  /*80c0*/  @P0 BRA `(.L_x_178) ;  /* 0x0000000000040947 */ /* 0x002fea0003800000 */
[----:B------:R-:W-:Y:S01]  /*80d0*/  BPT.TRAP 0x1 ;  /* 0x000000040000795c */ /* 0x000fe20000300000 */
.L_x_178:
[----:B-----5:R0:W-:Y:S04]  /*80e0*/  STL [R1+0x38], R0 ;  /* 0x0000380001007387 */ /* 0x0201e80000100800 */
[----:B0-----:R-:W2:Y:S02]  /*80f0*/  LDL R0, [R1+0xc] ;  /* 0x00000c0001007983 */ /* 0x001ea40000100800 */
[----:B--2---:R-:W-:Y:S02]  /*8100*/  LOP3.LUT P0, RZ, R0, 0x1, RZ, 0xc0, !PT ;  /* 0x0000000100ff7812 */ /* 0x004fe4000780c0ff */
[----:B------:R0:W5:Y:S11]  /*8110*/  LDL.LU R0, [R1+0x38] ;  /* 0x0000380001007983 */ /* 0x0001760000300800 */
[----:B0-----:R-:W-:Y:S05]  /*8120*/  @P0 BRA `(.L_x_179) ;  /* 0x0000000000040947 */ /* 0x001fea0003800000 */
[----:B------:R-:W-:Y:S01]  /*8130*/  BPT.TRAP 0x1 ;  /* 0x000000040000795c */ /* 0x000fe20000300000 */
.L_x_179:
[----:B------:R0:W-:Y:S04]  /*8140*/  STL [R1+0x44], R35 ;  /* 0x0000442301007387 */ /* 0x0001e80000100800 */
[----:B0-----:R-:W2:Y:S04]  /*8150*/  LDL R35, [R1+0x20] ;  /* 0x0000200001237983 */ /* 0x001ea80000100800 */
[----:B------:R0:W-:Y:S04]  /*8160*/  STL [R1+0x40], R2 ;  /* 0x0000400201007387 */ /* 0x0001e80000100800 */
[----:B0-----:R-:W3:Y:S04]  /*8170*/  LDL R2, [R1+0x8] ;  /* 0x0000080001027983 */ /* 0x001ee80000100800 */
[----:B------:R0:W-:Y:S04]  /*8180*/  STL [R1+0x3c], R4 ;  /* 0x00003c0401007387 */ /* 0x0001e80000100800 */
[----:B0-----:R-:W4:Y:S04]  /*8190*/  LDL R4, [R1+0x4] ;  /* 0x0000040001047983 */ /* 0x001f280000100800 */
[----:B------:R0:W-:Y:S04]  /*81a0*/  STL [R1+0x38], R5 ;  /* 0x0000380501007387 */ /* 0x0001e80000100800 */
[----:B0-----:R-:W4:Y:S01]  /*81b0*/  LDL R5, [R1] ;  /* 0x0000000001057983 */ /* 0x001f220000100800 */
[----:B------:R-:W-:Y:S01]  /*81c0*/  R2UR UR17, R36 ;  /* 0x00000000241172ca */ /* 0x000fe200000e0000 */
[----:B------:R-:W-:Y:S01]  /*81d0*/  UIADD3 UR14, UP0, UR46, 0xf0, URZ ;  /* 0x000000f02e0e7890 */ /* 0x000fe2000ff1e03f */
[----:B------:R-:W-:-:S02]  /*81e0*/  R2UR UR19, R3 ;  /* 0x00000000031372ca */ /* 0x000fc400000e0000 */
[----:B-----5:R-:W-:Y:S01]  /*81f0*/  R2UR UR18, R0 ;  /* 0x00000000001272ca */ /* 0x020fe200000e0000 */
[----:B------:R-:W-:Y:S01]  /*8200*/  UIADD3.X UR15, URZ, UR47, URZ, UP0, !UPT ;  /* 0x0000002f3f0f7290 */ /* 0x000fe200087fe43f */
[----:B------:R-:W-:Y:S01]  /*8210*/  UMOV UR6, 0x0 ;  /* 0x0000000000067882 */ /* 0x000fe20000000000 */
[----:B------:R-:W-:Y:S01]  /*8220*/  UMOV UR7, 0x10000000 ;  /* 0x1000000000077882 */ /* 0x000fe20000000000 */
[----:B------:R-:W-:Y:S02]  /*8230*/  R2UR UR26, R7 ;  /* 0x00000000071a72ca */ /* 0x000fe400000e0000 */
[----:B------:R-:W-:Y:S01]  /*8240*/  R2UR UR10, R9 ;  /* 0x00000000090a72ca */ /* 0x000fe200000e0000 */
[----:B--2---:R-:W-:-:S05]  /*8250*/  IMAD R36, R6, 0x8000, R35 ;  /* 0x0000800006247824 */ /* 0x004fca00078e0223 */
[----:B------:R-:W-:Y:S01]  /*8260*/  R2UR UR5, R36 ;  /* 0x00000000240572ca */ /* 0x000fe200000e0000 */
[----:B------:R-:W-:Y:S02]  /*8270*/  IMAD R36, R6, 0x2000, R35 ;  /* 0x0000200006247824 */ /* 0x000fe400078e0223 */
[----:B------:R-:W2:Y:S01]  /*8280*/  LDL.LU R35, [R1+0x44] ;  /* 0x0000440001237983 */ /* 0x000ea20000300800 */
[----:B---3--:R-:W-:-:S03]  /*8290*/  R2UR UR20, R2 ;  /* 0x00000000021472ca */ /* 0x008fc600000e0000 */
[----:B------:R-:W3:Y:S01]  /*82a0*/  LDL.LU R2, [R1+0x40] ;  /* 0x0000400001027983 */ /* 0x000ee20000300800 */
[----:B----4-:R-:W-:-:S03]  /*82b0*/  R2UR UR50, R4 ;  /* 0x00000000043272ca */ /* 0x010fc600000e0000 */
[----:B------:R-:W4:Y:S01]  /*82c0*/  LDL.LU R4, [R1+0x3c] ;  /* 0x00003c0001047983 */ /* 0x000f220000300800 */
[----:B------:R-:W-:-:S03]  /*82d0*/  R2UR UR34, R5 ;  /* 0x00000000052272ca */ /* 0x000fc600000e0000 */
[----:B------:R-:W3:Y:S01]  /*82e0*/  LDL.LU R5, [R1+0x38] ;  /* 0x0000380001057983 */ /* 0x000ee20000300800 */
[----:B------:R-:W-:Y:S01]  /*82f0*/  UIADD3 UR16, UR5, 0x800, URZ ;  /* 0x0000080005107890 */ /* 0x000fe2000fffe03f */
[----:B------:R-:W-:Y:S01]  /*8300*/  R2UR UR42, R10 ;  /* 0x000000000a2a72ca */ /* 0x000fe200000e0000 */
[----:B------:R-:W-:Y:S01]  /*8310*/  UIADD3 UR48, UR5, 0xc00, URZ ;  /* 0x00000c0005307890 */ /* 0x000fe2000fffe03f */
[----:B------:R-:W-:Y:S01]  /*8320*/  R2UR UR58, R25 ;  /* 0x00000000193a72ca */ /* 0x000fe200000e0000 */
[----:B------:R-:W-:Y:S01]  /*8330*/  UIADD3 UR32, UR5, 0x1000, URZ ;  /* 0x0000100005207890 */ /* 0x000fe2000fffe03f */
[----:B------:R-:W-:-:S04]  /*8340*/  R2UR UR4, R36 ;  /* 0x00000000240472ca */ /* 0x000fc800000e0000 */
[----:B------:R0:W-:Y:S01]  /*8350*/  UTMALDG.3D [UR16], [UR14], desc[UR6] ;  /* 0x000006100e0075b4 */ /* 0x0001e20008011000 */
[----:B------:R-:W-:Y:S02]  /*8360*/  UIADD3 UR24, UR5, 0x1400, URZ ;  /* 0x0000140005187890 */ /* 0x000fe4000fffe03f */
[----:B------:R-:W-:Y:S01]  /*8370*/  UIADD3 UR8, UR5, 0x1c00, URZ ;  /* 0x00001c0005087890 */ /* 0x000fe2000fffe03f */
[----:B------:R-:W-:Y:S01]  /*8380*/  UMOV UR49, UR17 ;  /* 0x0000001100317c82 */ /* 0x000fe20008000000 */
[----:B------:R-:W-:Y:S01]  /*8390*/  UMOV UR51, UR19 ;  /* 0x0000001300337c82 */ /* 0x000fe20008000000 */
[----:B------:R-:W-:Y:S01]  /*83a0*/  UMOV UR52, UR20 ;  /* 0x0000001400347c82 */ /* 0x000fe20008000000 */
[----:B------:R-:W-:Y:S01]  /*83b0*/  UMOV UR33, UR17 ;  /* 0x0000001100217c82 */ /* 0x000fe20008000000 */
[----:B------:R-:W-:Y:S01]  /*83c0*/  UMOV UR35, UR19 ;  /* 0x0000001300237c82 */ /* 0x000fe20008000000 */
[----:B------:R-:W-:Y:S01]  /*83d0*/  UMOV UR36, UR20 ;  /* 0x0000001400247c82 */ /* 0x000fe20008000000 */
[----:B------:R-:W-:Y:S01]  /*83e0*/  UTMALDG.3D [UR48], [UR14], desc[UR6] ;  /* 0x000006300e0075b4 */ /* 0x000fe20008011000 */
[----:B------:R-:W-:Y:S01]  /*83f0*/  UMOV UR25, UR17 ;  /* 0x0000001100197c82 */ /* 0x000fe20008000000 */
[----:B------:R-:W-:Y:S01]  /*8400*/  UMOV UR27, UR19 ;  /* 0x00000013001b7c82 */ /* 0x000fe20008000000 */
[----:B------:R-:W-:Y:S01]  /*8410*/  UMOV UR28, UR20 ;  /* 0x00000014001c7c82 */ /* 0x000fe20008000000 */
[----:B------:R-:W-:Y:S01]  /*8420*/  UMOV UR9, UR17 ;  /* 0x0000001100097c82 */ /* 0x000fe20008000000 */
[----:B------:R-:W-:Y:S01]  /*8430*/  UMOV UR11, UR19 ;  /* 0x00000013000b7c82 */ /* 0x000fe20008000000 */
[----:B------:R-:W-:Y:S01]  /*8440*/  UMOV UR12, UR20 ;  /* 0x00000014000c7c82 */ /* 0x000fe20008000000 */
[----:B------:R1:W-:Y:S01]  /*8450*/  UTMALDG.3D [UR32], [UR14], desc[UR6] ;  /* 0x000006200e0075b4 */ /* 0x0003e20008011000 */
[----:B0-----:R-:W-:Y:S01]  /*8460*/  R2UR UR18, R8 ;  /* 0x00000000081272ca */ /* 0x001fe200000e0000 */
[----:B------:R-:W-:Y:S01]  /*8470*/  UIADD3 UR16, UR5, 0x1800, URZ ;  /* 0x0000180005107890 */ /* 0x000fe2000fffe03f */
[----:B------:R0:W-:Y:S01]  /*8480*/  UTMALDG.3D [UR24], [UR14], desc[UR6] ;  /* 0x000006180e0075b4 */ /* 0x0001e20008011000 */
[----:B------:R-:W-:-:S10]  /*8490*/  UIADD3 UR40, UR5, 0x2000, URZ ;  /* 0x0000200005287890 */ /* 0x000fd4000fffe03f */
[----:B------:R0:W-:Y:S01]  /*84a0*/  UTMALDG.3D [UR16], [UR14], desc[UR6] ;  /* 0x000006100e0075b4 */ /* 0x0001e20008011000 */
[----:B-1----:R-:W-:Y:S01]  /*84b0*/  R2UR UR34, R11 ;  /* 0x000000000b2272ca */ /* 0x002fe200000e0000 */
[----:B------:R1:W-:Y:S01]  /*84c0*/  UTMALDG.3D [UR8], [UR14], desc[UR6] ;  /* 0x000006080e0075b4 */ /* 0x0003e20008011000 */
[----:B------:R-:W-:Y:S01]  /*84d0*/  UIADD3 UR32, UR5, 0x2400, URZ ;  /* 0x0000240005207890 */ /* 0x000fe2000fffe03f */
[----:B0-----:R-:W-:Y:S01]  /*84e0*/  R2UR UR26, R12 ;  /* 0x000000000c1a72ca */ /* 0x001fe200000e0000 */
[----:B------:R-:W-:Y:S01]  /*84f0*/  UIADD3 UR24, UR5, 0x2800, URZ ;  /* 0x0000280005187890 */ /* 0x000fe2000fffe03f */
[----:B------:R-:W-:Y:S01]  /*8500*/  R2UR UR18, R13 ;  /* 0x000000000d1272ca */ /* 0x000fe200000e0000 */
[----:B------:R-:W-:Y:S01]  /*8510*/  UIADD3 UR16, UR5, 0x2c00, URZ ;  /* 0x00002c0005107890 */ /* 0x000fe2000fffe03f */
[----:B-1----:R-:W-:Y:S01]  /*8520*/  R2UR UR10, R14 ;  /* 0x000000000e0a72ca */ /* 0x002fe200000e0000 */
[----:B------:R-:W-:Y:S01]  /*8530*/  UIADD3 UR8, UR5, 0x3000, URZ ;  /* 0x0000300005087890 */ /* 0x000fe2000fffe03f */
[----:B------:R-:W-:Y:S01]  /*8540*/  UMOV UR41, UR17 ;  /* 0x0000001100297c82 */ /* 0x000fe20008000000 */
[----:B------:R-:W-:Y:S01]  /*8550*/  UMOV UR43, UR19 ;  /* 0x00000013002b7c82 */ /* 0x000fe20008000000 */
[----:B------:R-:W-:Y:S01]  /*8560*/  UMOV UR44, UR20 ;  /* 0x00000014002c7c82 */ /* 0x000fe20008000000 */
[----:B------:R-:W-:Y:S01]  /*8570*/  R2UR UR50, R15 ;  /* 0x000000000f3272ca */ /* 0x000fe200000e0000 */
[----:B------:R-:W-:Y:S01]  /*8580*/  UTMALDG.3D [UR40], [UR14], desc[UR6] ;  /* 0x000006280e0075b4 */ /* 0x000fe20008011000 */
[----:B------:R-:W-:Y:S01]  /*8590*/  UIADD3 UR48, UR5, 0x3400, URZ ;  /* 0x0000340005307890 */ /* 0x000fe2000fffe03f */
[----:B------:R0:W-:Y:S01]  /*85a0*/  UTMALDG.3D [UR32], [UR14], desc[UR6] ;  /* 0x000006200e0075b4 */ /* 0x0001e20008011000 */
[----:B------:R1:W-:Y:S02]  /*85b0*/  UTMALDG.3D [UR24], [UR14], desc[UR6] ;  /* 0x000006180e0075b4 */ /* 0x0003e40008011000 */
[----:B------:R1:W-:Y:S01]  /*85c0*/  UTMALDG.3D [UR16], [UR14], desc[UR6] ;  /* 0x000006100e0075b4 */ /* 0x0003e20008011000 */
[----:B0-----:R-:W-:Y:S01]  /*85d0*/  R2UR UR34, R16 ;  /* 0x00000000102272ca */ /* 0x001fe200000e0000 */
[----:B------:R0:W-:Y:S01]  /*85e0*/  UTMALDG.3D [UR8], [UR14], desc[UR6] ;  /* 0x000006080e0075b4 */ /* 0x0001e20008011000 */
[----:B------:R-:W-:Y:S01]  /*85f0*/  UIADD3 UR32, UR5, 0x3800, URZ ;  /* 0x0000380005207890 */ /* 0x000fe2000fffe03f */
[----:B-1----:R-:W-:Y:S01]  /*8600*/  R2UR UR26, R17 ;  /* 0x00000000111a72ca */ /* 0x002fe200000e0000 */
[----:B------:R-:W-:-:S02]  /*8610*/  UIADD3 UR24, UR5, 0x3c00, URZ ;  /* 0x00003c0005187890 */ /* 0x000fc4000fffe03f */
[----:B------:R-:W-:Y:S01]  /*8620*/  UTMALDG.3D [UR48], [UR14], desc[UR6] ;  /* 0x000006300e0075b4 */ /* 0x000fe20008011000 */
[----:B------:R-:W-:Y:S01]  /*8630*/  R2UR UR18, R18 ;  /* 0x00000000121272ca */ /* 0x000fe200000e0000 */
[----:B------:R-:W-:-:S05]  /*8640*/  UIADD3 UR16, UR5, 0x4000, URZ ;  /* 0x0000400005107890 */ /* 0x000fca000fffe03f */
[----:B------:R1:W-:Y:S01]  /*8650*/  UTMALDG.3D [UR32], [UR14], desc[UR6] ;  /* 0x000006200e0075b4 */ /* 0x0003e20008011000 */
[----:B0-----:R-:W-:Y:S01]  /*8660*/  R2UR UR10, R19 ;  /* 0x00000000130a72ca */ /* 0x001fe200000e0000 */
[----:B------:R-:W-:Y:S01]  /*8670*/  UIADD3 UR8, UR5, 0x4400, URZ ;  /* 0x0000440005087890 */ /* 0x000fe2000fffe03f */
[----:B------:R-:W-:Y:S01]  /*8680*/  R2UR UR42, R20 ;  /* 0x00000000142a72ca */ /* 0x000fe200000e0000 */
[----:B------:R0:W-:Y:S01]  /*8690*/  UTMALDG.3D [UR24], [UR14], desc[UR6] ;  /* 0x000006180e0075b4 */ /* 0x0001e20008011000 */
[----:B------:R-:W-:Y:S02]  /*86a0*/  UIADD3 UR40, UR5, 0x4800, URZ ;  /* 0x0000480005287890 */ /* 0x000fe4000fffe03f */
[----:B------:R0:W-:Y:S01]  /*86b0*/  UTMALDG.3D [UR16], [UR14], desc[UR6] ;  /* 0x000006100e0075b4 */ /* 0x0001e20008011000 */
[----:B-1----:R-:W-:-:S06]  /*86c0*/  R2UR UR34, R21 ;  /* 0x00000000152272ca */ /* 0x002fcc00000e0000 */
[----:B------:R1:W-:Y:S01]  /*86d0*/  UTMALDG.3D [UR8], [UR14], desc[UR6] ;  /* 0x000006080e0075b4 */ /* 0x0003e20008011000 */
[----:B------:R-:W-:Y:S01]  /*86e0*/  UIADD3 UR32, UR5, 0x4c00, URZ ;  /* 0x00004c0005207890 */ /* 0x000fe2000fffe03f */
[----:B0-----:R-:W-:Y:S01]  /*86f0*/  R2UR UR26, R22 ;  /* 0x00000000161a72ca */ /* 0x001fe200000e0000 */
[----:B------:R-:W-:Y:S01]  /*8700*/  UIADD3 UR24, UR5, 0x5000, URZ ;  /* 0x0000500005187890 */ /* 0x000fe2000fffe03f */
[----:B------:R0:W-:Y:S01]  /*8710*/  UTMALDG.3D [UR40], [UR14], desc[UR6] ;  /* 0x000006280e0075b4 */ /* 0x0001e20008011000 */
[----:B------:R-:W-:Y:S01]  /*8720*/  R2UR UR18, R23 ;  /* 0x00000000171272ca */ /* 0x000fe200000e0000 */
[----:B------:R-:W-:Y:S01]  /*8730*/  UIADD3 UR16, UR5, 0x5400, URZ ;  /* 0x0000540005107890 */ /* 0x000fe2000fffe03f */
[----:B------:R-:W-:-:S03]  /*8740*/  R2UR UR50, R26 ;  /* 0x000000001a3272ca */ /* 0x000fc600000e0000 */
[----:B------:R0:W-:Y:S01]  /*8750*/  UTMALDG.3D [UR32], [UR14], desc[UR6] ;  /* 0x000006200e0075b4 */ /* 0x0001e20008011000 */
[----:B-1----:R-:W-:Y:S01]  /*8760*/  R2UR UR10, R24 ;  /* 0x00000000180a72ca */ /* 0x002fe200000e0000 */
[----:B------:R-:W-:-:S03]  /*8770*/  UIADD3 UR8, UR5, 0x5800, URZ ;  /* 0x0000580005087890 */ /* 0x000fc6000fffe03f */
[----:B------:R1:W-:Y:S01]  /*8780*/  UTMALDG.3D [UR24], [UR14], desc[UR6] ;  /* 0x000006180e0075b4 */ /* 0x0003e20008011000 */
[----:B------:R-:W-:Y:S02]  /*8790*/  UIADD3 UR56, UR5, 0x5c00, URZ ;  /* 0x00005c0005387890 */ /* 0x000fe4000fffe03f */
[----:B------:R-:W-:Y:S01]  /*87a0*/  UIADD3 UR48, UR5, 0x6000, URZ ;  /* 0x0000600005307890 */ /* 0x000fe2000fffe03f */
[----:B0-----:R-:W-:Y:S01]  /*87b0*/  R2UR UR42, R27 ;  /* 0x000000001b2a72ca */ /* 0x001fe200000e0000 */
[----:B------:R0:W-:Y:S01]  /*87c0*/  UTMALDG.3D [UR16], [UR14], desc[UR6] ;  /* 0x000006100e0075b4 */ /* 0x0001e20008011000 */
[----:B------:R-:W-:Y:S01]  /*87d0*/  UIADD3 UR40, UR5, 0x6400, URZ ;  /* 0x0000640005287890 */ /* 0x000fe2000fffe03f */
[----:B------:R-:W-:Y:S02]  /*87e0*/  R2UR UR34, R28 ;  /* 0x000000001c2272ca */ /* 0x000fe400000e0000 */
[----:B------:R0:W-:Y:S01]  /*87f0*/  UTMALDG.3D [UR8], [UR14], desc[UR6] ;  /* 0x000006080e0075b4 */ /* 0x0001e20008011000 */
[----:B------:R-:W-:Y:S01]  /*8800*/  UIADD3 UR32, UR5, 0x6800, URZ ;  /* 0x0000680005207890 */ /* 0x000fe2000fffe03f */
[----:B-1----:R-:W-:Y:S01]  /*8810*/  R2UR UR26, R29 ;  /* 0x000000001d1a72ca */ /* 0x002fe200000e0000 */
[----:B------:R-:W-:Y:S01]  /*8820*/  UIADD3 UR24, UR5, 0x6c00, URZ ;  /* 0x00006c0005187890 */ /* 0x000fe2000fffe03f */
[----:B0-----:R-:W-:Y:S01]  /*8830*/  R2UR UR18, R30 ;  /* 0x000000001e1272ca */ /* 0x001fe200000e0000 */
[----:B------:R-:W-:Y:S01]  /*8840*/  UIADD3 UR16, UR5, 0x7000, URZ ;  /* 0x0000700005107890 */ /* 0x000fe2000fffe03f */
[----:B------:R-:W-:Y:S01]  /*8850*/  UMOV UR57, UR17 ;  /* 0x0000001100397c82 */ /* 0x000fe20008000000 */
[----:B------:R-:W-:Y:S01]  /*8860*/  UMOV UR59, UR19 ;  /* 0x00000013003b7c82 */ /* 0x000fe20008000000 */
[----:B------:R-:W-:Y:S01]  /*8870*/  R2UR UR10, R31 ;  /* 0x000000001f0a72ca */ /* 0x000fe200000e0000 */
[----:B------:R-:W-:Y:S01]  /*8880*/  UIADD3 UR8, UR5, 0x7400, URZ ;  /* 0x0000740005087890 */ /* 0x000fe2000fffe03f */
[----:B------:R-:W-:-:S02]  /*8890*/  UMOV UR60, UR20 ;  /* 0x00000014003c7c82 */ /* 0x000fc40008000000 */
[----:B------:R-:W-:Y:S01]  /*88a0*/  UTMALDG.3D [UR56], [UR14], desc[UR6] ;  /* 0x000006380e0075b4 */ /* 0x000fe20008011000 */
[----:B------:R-:W-:Y:S01]  /*88b0*/  UIADD3 UR22, UP0, UR46, 0x1f0, URZ ;  /* 0x000001f02e167890 */ /* 0x000fe2000ff1e03f */
[----:B------:R-:W-:Y:S01]  /*88c0*/  UTMALDG.3D [UR48], [UR14], desc[UR6] ;  /* 0x000006300e0075b4 */ /* 0x000fe20008011000 */
[----:B------:R0:W-:Y:S01]  /*88d0*/  UTMALDG.3D [UR40], [UR14], desc[UR6] ;  /* 0x000006280e0075b4 */ /* 0x0001e20008011000 */
[----:B------:R-:W-:Y:S01]  /*88e0*/  VIADD R6, R6, 0x1 ;  /* 0x0000000106067836 */ /* 0x000fe20000000000 */
[----:B------:R1:W-:Y:S01]  /*88f0*/  UTMALDG.3D [UR32], [UR14], desc[UR6] ;  /* 0x000006200e0075b4 */ /* 0x0003e20008011000 */
[----:B------:R-:W-:Y:S01]  /*8900*/  UIADD3.X UR23, URZ, UR47, URZ, UP0, !UPT ;  /* 0x0000002f3f177290 */ /* 0x000fe200087fe43f */
[----:B------:R4:W-:Y:S01]  /*8910*/  UTMALDG.3D [UR24], [UR14], desc[UR6] ;  /* 0x000006180e0075b4 */ /* 0x0009e20008011000 */
[----:B0-----:R-:W-:Y:S01]  /*8920*/  R2UR UR42, R32 ;  /* 0x00000000202a72ca */ /* 0x001fe200000e0000 */
[----:B------:R2:W-:Y:S01]  /*8930*/  UTMALDG.3D [UR16], [UR14], desc[UR6] ;  /* 0x000006100e0075b4 */ /* 0x0005e20008011000 */
[----:B------:R-:W-:Y:S01]  /*8940*/  UIADD3 UR40, UR5, 0x7800, URZ ;  /* 0x0000780005287890 */ /* 0x000fe2000fffe03f */
[----:B-1----:R-:W-:Y:S01]  /*8950*/  R2UR UR34, R33 ;  /* 0x00000000212272ca */ /* 0x002fe200000e0000 */
[----:B------:R3:W-:Y:S01]  /*8960*/  UTMALDG.3D [UR8], [UR14], desc[UR6] ;  /* 0x000006080e0075b4 */ /* 0x0007e20008011000 */
[----:B----4-:R-:W-:Y:S01]  /*8970*/  VIADD R4, R4, 0xffffffff ;  /* 0xffffffff04047836 */ /* 0x010fe20000000000 */
[----:B------:R-:W-:Y:S01]  /*8980*/  UIADD3 UR32, UR5, 0x7c00, URZ ;  /* 0x00007c0005207890 */ /* 0x000fe2000fffe03f */
[----:B------:R-:W-:Y:S01]  /*8990*/  R2UR UR26, R34 ;  /* 0x00000000221a72ca */ /* 0x000fe200000e0000 */
[----:B------:R-:W-:-:S02]  /*89a0*/  UIADD3 UR24, UR5, 0x8000, URZ ;  /* 0x0000800005187890 */ /* 0x000fc4000fffe03f */
[----:B------:R-:W-:-:S03]  /*89b0*/  ISETP.GT.AND P1, PT, R4, 0x1, PT ;  /* 0x000000010400780c */ /* 0x000fc60003f24270 */
[----:B------:R0:W-:Y:S01]  /*89c0*/  UTMALDG.3D [UR40], [UR14], desc[UR6] ;  /* 0x000006280e0075b4 */ /* 0x0001e20008011000 */
[----:B--2---:R-:W-:Y:S01]  /*89d0*/  R2UR UR18, R35 ;  /* 0x00000000231272ca */ /* 0x004fe200000e0000 */
[----:B------:R-:W-:Y:S01]  /*89e0*/  UIADD3 UR16, UR5, 0x8400, URZ ;  /* 0x0000840005107890 */ /* 0x000fe2000fffe03f */
[----:B------:R-:W-:Y:S01]  /*89f0*/  ISETP.NE.AND P0, PT, R6, 0x5, PT ;  /* 0x000000050600780c */ /* 0x000fe20003f05270 */
[----:B------:R0:W-:Y:S01]  /*8a00*/  UTMALDG.3D [UR32], [UR14], desc[UR6] ;  /* 0x000006200e0075b4 */ /* 0x0001e20008011000 */
[----:B---3--:R-:W-:Y:S01]  /*8a10*/  R2UR UR11, R2 ;  /* 0x00000000020b72ca */ /* 0x008fe200000e0000 */
[----:B------:R-:W-:Y:S01]  /*8a20*/  UIADD3 UR8, UR4, 0x28800, URZ ;  /* 0x0002880004087890 */ /* 0x000fe2000fffe03f */
[----:B------:R-:W-:Y:S01]  /*8a30*/  SEL R36, RZ, 0x1, P0 ;  /* 0x00000001ff247807 */ /* 0x000fe20000000000 */
[----:B------:R0:W-:Y:S01]  /*8a40*/  UTMALDG.3D [UR24], [UR14], desc[UR6] ;  /* 0x000006180e0075b4 */ /* 0x0001e20008011000 */
[----:B------:R-:W-:Y:S01]  /*8a50*/  UMOV UR10, UR19 ;  /* 0x00000013000a7c82 */ /* 0x000fe20008000000 */
[----:B------:R-:W-:-:S02]  /*8a60*/  IADD3 R3, R3, 0x20, RZ ;  /* 0x0000002003037810 */ /* 0x000fc40007ffe0ff */
[----:B------:R-:W-:Y:S02]  /*8a70*/  LOP3.LUT R5, R5, R36, RZ, 0x3c, !PT ;  /* 0x0000002405057212 */ /* 0x000fe400078e3cff */
[----:B------:R0:W-:Y:S01]  /*8a80*/  UTMALDG.3D [UR16], [UR14], desc[UR6] ;  /* 0x000006100e0075b4 */ /* 0x0001e20008011000 */
[----:B------:R-:W-:-:S03]  /*8a90*/  SEL R6, R6, RZ, P0 ;  /* 0x000000ff06067207 */ /* 0x000fc60000000000 */
[----:B------:R0:W-:Y:S02]  /*8aa0*/  UTMALDG.3D [UR8], [UR22], desc[UR6] ;  /* 0x00000608160075b4 */ /* 0x0001e40008011000 */
[----:B0-----:R-:W-:Y:S05]  /*8ab0*/  @P1 BRA `(.L_x_180) ;  /* 0xfffffff400381947 */ /* 0x001fea000383ffff */
.L_x_174:
[----:B------:R-:W-:Y:S05]  /*8ac0*/  BSYNC B6 ;  /* 0x0000000000067941 */ /* 0x000fea0003800000 */
.L_x_173:
[----:B------:R-:W2:Y:S01]  /*8ad0*/  LDL.LU R30, [R1+0x30] ;  /* 0x00003000011e7983 */ /* 0x000ea20000300800 */
[----:B------:R-:W-:-:S03]  /*8ae0*/  ULDC.64 UR4, c[0x0][0x650] ;  /* 0x0001940000047ab9 */ /* 0x000fc60000000a00 */
[----:B------:R-:W3:Y:S04]  /*8af0*/  LDL.LU R31, [R1+0x2c] ;  /* 0x00002c00011f7983 */ /* 0x000ee80000300800 */
[----:B------:R-:W3:Y:S04]  /*8b00*/  LDL R32, [R1+0x28] ;  /* 0x0000280001207983 */ /* 0x000ee80000100800 */
[----:B------:R-:W4:Y:S04]  /*8b10*/  LDL.LU R33, [R1+0x24] ;  /* 0x0000240001217983 */ /* 0x000f280000300800 */
[----:B------:R-:W5:Y:S04]  /*8b20*/  LDL.LU R34, [R1+0x18] ;  /* 0x0000180001227983 */ /* 0x000f680000300800 */
[----:B------:R-:W4:Y:S01]  /*8b30*/  LDL.LU R35, [R1+0x1c] ;  /* 0x00001c0001237983 */ /* 0x000f220000300800 */
[----:B------:R-:W-:Y:S01]  /*8b40*/  BSSY B0, `(.L_x_181) ;  /* 0x0000077000007945 */ /* 0x000fe20003800000 */
[----:B------:R-:W-:-:S02]  /*8b50*/  IMAD.MOV.U32 R17, RZ, RZ, -0x1 ;  /* 0xffffffffff117424 */ /* 0x000fc400078e00ff */
[----:B------:R-:W-:Y:S01]  /*8b60*/  IMAD.MOV.U32 R16, RZ, RZ, -0x1 ;  /* 0xffffffffff107424 */ /* 0x000fe200078e00ff */
[----:B--2---:R-:W-:Y:S01]  /*8b70*/  LOP3.LUT P1, RZ, R30, 0xff, RZ, 0xc0, !PT ;  /* 0x000000ff1eff7812 */ /* 0x004fe2000782c0ff */
[----:B---3--:R-:W-:-:S12]  /*8b80*/  IMAD.IADD R5, R32, 0x1, R31 ;  /* 0x0000000120057824 */ /* 0x008fd800078e021f */
[----:B-1----:R-:W0:Y:S01]  /*8b90*/  @P1 S2R R3, SR_CgaCtaId ;  /* 0x0000000000031919 */ /* 0x002e220000008800 */
[----:B------:R-:W-:Y:S02]  /*8ba0*/  @P1 MOV R0, 0x400 ;  /* 0x0000040000001802 */ /* 0x000fe40000000f00 */
[----:B------:R-:W-:-:S04]  /*8bb0*/  ISETP.GT.U32.AND P0, PT, R5, 0x4, PT ;  /* 0x000000040500780c */ /* 0x000fc80003f04070 */
[----:B------:R-:W-:Y:S02]  /*8bc0*/  ISETP.LT.U32.AND P0, PT, R32, 0x5, P0 ;  /* 0x000000052000780c */ /* 0x000fe40000701070 */
[----:B----4-:R-:W-:-:S04]  /*8bd0*/  IADD3 R35, P2, R35, UR54, RZ ;  /* 0x0000003623237c10 */ /* 0x010fc8000ff5e0ff */
[----:B-----5:R-:W-:Y:S01]  /*8be0*/  IADD3.X R34, R34, UR45, RZ, P2, !PT ;  /* 0x0000002d22227c10 */ /* 0x020fe200097fe4ff */
[----:B------:R-:W-:Y:S04]  /*8bf0*/  STL [R1+0x1c], R35 ;  /* 0x00001c2301007387 */ /* 0x000fe80000100800 */
[----:B------:R-:W-:Y:S01]  /*8c00*/  STL [R1+0x18], R34 ;  /* 0x0000182201007387 */ /* 0x000fe20000100800 */
[----:B0-----:R-:W-:Y:S01]  /*8c10*/  @P1 LEA R0, R3, R0, 0x18 ;  /* 0x0000000003001211 */ /* 0x001fe200078ec0ff */
[----:B------:R-:W-:-:S03]  /*8c20*/  IMAD.WIDE.U32 R2, R5, -0x33333333, RZ ;  /* 0xcccccccd05027825 */ /* 0x000fc600078e00ff */
[----:B------:R0:W-:Y:S01]  /*8c30*/  @P1 SYNCS.ARRIVE.TRANS64.A1T0 RZ, [R0+URZ+0x68], RZ ;  /* 0x000068ff00ff19a7 */ /* 0x0001e2000810003f */
[----:B------:R-:W-:Y:S02]  /*8c40*/  ISETP.GE.U32.AND P1, PT, R32, 0x5, PT ;  /* 0x000000052000780c */ /* 0x000fe40003f26070 */
[----:B------:R-:W-:Y:S02]  /*8c50*/  SHF.R.U32.HI R2, RZ, 0x2, R3 ;  /* 0x00000002ff027819 */ /* 0x000fe40000011603 */
[----:B0-----:R-:W-:-:S03]  /*8c60*/  SEL R0, RZ, 0x1, !P0 ;  /* 0x00000001ff007807 */ /* 0x001fc60004000000 */
[----:B------:R-:W-:Y:S01]  /*8c70*/  IMAD R3, R2, -0x5, R5 ;  /* 0xfffffffb02037824 */ /* 0x000fe200078e0205 */
[----:B------:R-:W-:Y:S02]  /*8c80*/  ISETP.GE.U32.AND P0, PT, R35, UR4, PT ;  /* 0x0000000423007c0c */ /* 0x000fe4000bf06070 */
[----:B------:R-:W-:Y:S02]  /*8c90*/  LOP3.LUT R33, R33, R0, RZ, 0x3c, !PT ;  /* 0x0000000021217212 */ /* 0x000fe400078e3cff */
[----:B------:R0:W-:Y:S01]  /*8ca0*/  STL [R1+0x2c], R3 ;  /* 0x00002c0301007387 */ /* 0x0001e20000100800 */
[----:B------:R-:W-:Y:S02]  /*8cb0*/  ISETP.GE.U32.AND.EX P0, PT, R34, UR5, PT, P0 ;  /* 0x0000000522007c0c */ /* 0x000fe4000bf06100 */
[--C-:B------:R-:W-:Y:S02]  /*8cc0*/  @P1 LOP3.LUT R33, R33, 0x1, R2.reuse, 0x78, !PT ;  /* 0x0000000121211812 */ /* 0x100fe400078e7802 */
[----:B------:R-:W-:-:S02]  /*8cd0*/  PRMT R2, RZ, 0x7610, R2 ;  /* 0x00007610ff027816 */ /* 0x000fc40000000002 */
[----:B------:R-:W-:Y:S01]  /*8ce0*/  PRMT R0, RZ, 0x7610, R0 ;  /* 0x00007610ff007816 */ /* 0x000fe20000000000 */
[----:B------:R1:W-:Y:S01]  /*8cf0*/  STL [R1+0x24], R33 ;  /* 0x0000242101007387 */ /* 0x0003e20000100800 */
[----:B0-----:R-:W-:-:S05]  /*8d00*/  IMAD.MOV.U32 R3, RZ, RZ, -0x1 ;  /* 0xffffffffff037424 */ /* 0x001fca00078e00ff */
[----:B------:R1:W-:Y:S04]  /*8d10*/  STL [R1+0x8], R3 ;  /* 0x0000080301007387 */ /* 0x0003e80000100800 */
[----:B------:R1:W-:Y:S01]  /*8d20*/  STL.S16 [R1+0x30], R2 ;  /* 0x0000300201007387 */ /* 0x0003e20000100600 */
[----:B------:R-:W-:Y:S05]  /*8d30*/  @P0 BRA `(.L_x_182) ;  /* 0x00000004005c0947 */ /* 0x000fea0003800000 */
[----:B------:R-:W-:Y:S01]  /*8d40*/  ULDC.64 UR4, c[0x0][0x628] ;  /* 0x00018a0000047ab9 */ /* 0x000fe20000000a00 */
[----:B------:R-:W0:Y:S01]  /*8d50*/  S2R R8, SR_CTAID.X ;  /* 0x0000000000087919 */ /* 0x000e220000002500 */
[----:B------:R-:W-:Y:S01]  /*8d60*/  ISETP.NE.U32.AND P0, PT, RZ, UR4, PT ;  /* 0x00000004ff007c0c */ /* 0x000fe2000bf05070 */
[----:B------:R-:W-:Y:S01]  /*8d70*/  ULDC UR7, c[0x0][0x630] ;  /* 0x00018c0000077ab9 */ /* 0x000fe20000000800 */
[----:B-1----:R-:W-:Y:S01]  /*8d80*/  IMAD.MOV.U32 R2, RZ, RZ, R35 ;  /* 0x000000ffff027224 */ /* 0x002fe200078e0023 */
[----:B------:R-:W1:Y:S01]  /*8d90*/  S2R R0, SR_CTAID.Y ;  /* 0x0000000000007919 */ /* 0x000e620000002600 */
[----:B------:R-:W-:Y:S01]  /*8da0*/  ISETP.NE.AND.EX P0, PT, RZ, UR5, PT, P0 ;  /* 0x00000005ff007c0c */ /* 0x000fe2000bf05300 */
[----:B------:R-:W-:-:S12]  /*8db0*/  IMAD.MOV.U32 R3, RZ, RZ, R34 ;  /* 0x000000ffff037224 */ /* 0x000fd800078e0022 */
[----:B------:R-:W-:Y:S05]  /*8dc0*/  @!P0 BRA `(.L_x_183) ;  /* 0x0000000000288947 */ /* 0x000fea0003800000 */
[----:B------:R-:W-:Y:S02]  /*8dd0*/  ULDC UR6, c[0x0][0x634] ;  /* 0x00018d0000067ab9 */ /* 0x000fe40000000800 */
[----:B------:R-:W-:-:S05]  /*8de0*/  IADD3 R7, P0, R35, UR6, RZ ;  /* 0x0000000623077c10 */ /* 0x000fca000ff1e0ff */
[----:B------:R-:W-:-:S04]  /*8df0*/  IMAD.X R9, RZ, RZ, R34, P0 ;  /* 0x000000ffff097224 */ /* 0x000fc800000e0622 */
[----:B------:R-:W-:-:S04]  /*8e00*/  IMAD.WIDE.U32 R4, R9, UR4, RZ ;  /* 0x0000000409047c25 */ /* 0x000fc8000f8e00ff */
[----:B------:R-:W-:-:S04]  /*8e10*/  IMAD.WIDE.U32 R4, P0, R7, UR5, R4 ;  /* 0x0000000507047c25 */ /* 0x000fc8000f800004 */
[----:B------:R-:W-:-:S04]  /*8e20*/  IMAD.WIDE.U32 R6, R7, UR4, RZ ;  /* 0x0000000407067c25 */ /* 0x000fc8000f8e00ff */
[----:B------:R-:W-:Y:S01]  /*8e30*/  IMAD.X R3, RZ, RZ, RZ, P0 ;  /* 0x000000ffff037224 */ /* 0x000fe200000e06ff */
[----:B------:R-:W-:Y:S01]  /*8e40*/  IADD3 RZ, P0, R7, R4, RZ ;  /* 0x0000000407ff7210 */ /* 0x000fe20007f1e0ff */
[----:B------:R-:W-:-:S04]  /*8e50*/  IMAD.MOV.U32 R2, RZ, RZ, R5 ;  /* 0x000000ffff027224 */ /* 0x000fc800078e0005 */
[----:B------:R-:W-:-:S08]  /*8e60*/  IMAD.WIDE.U32.X R2, R9, UR5, R2, P0 ;  /* 0x0000000509027c25 */ /* 0x000fd000080e0402 */
.L_x_183:
[--C-:B------:R-:W-:Y:S01]  /*8e70*/  SHF.R.U64 R6, R2, UR7, R3.reuse ;  /* 0x0000000702067c19 */ /* 0x100fe20008001203 */
[----:B------:R-:W-:Y:S01]  /*8e80*/  ULDC.64 UR4, c[0x0][0x620] ;  /* 0x0001880000047ab9 */ /* 0x000fe20000000a00 */
[----:B------:R-:W-:Y:S01]  /*8e90*/  SHF.R.U32.HI R2, RZ, UR7, R3 ;  /* 0x00000007ff027c19 */ /* 0x000fe20008011603 */
[----:B------:R-:W-:Y:S01]  /*8ea0*/  IMAD.MOV.U32 R3, RZ, RZ, R34 ;  /* 0x000000ffff037224 */ /* 0x000fe200078e0022 */
[----:B------:R-:W-:Y:S01]  /*8eb0*/  IADD3 R5, P0, RZ, -R6, RZ ;  /* 0x80000006ff057210 */ /* 0x000fe20007f1e0ff */
[----:B------:R-:W2:Y:S01]  /*8ec0*/  LDC R15, c[0x0][0x144] ;  /* 0x00005100ff0f7b82 */ /* 0x000ea20000000800 */
[----:B0-----:R-:W-:Y:S01]  /*8ed0*/  I2FP.F32.U32 R7, R8 ;  /* 0x0000000800077245 */ /* 0x001fe20000201000 */
[----:B------:R-:W-:Y:S01]  /*8ee0*/  ULDC.64 UR8, c[0x0][0x640] ;  /* 0x0001900000087ab9 */ /* 0x000fe20000000a00 */
[----:B------:R-:W-:Y:S01]  /*8ef0*/  ULDC UR6, c[0x0][0x608] ;  /* 0x0001820000067ab9 */ /* 0x000fe20000000800 */
[----:B------:R-:W-:Y:S01]  /*8f00*/  IMAD.X R2, RZ, RZ, ~R2, P0 ;  /* 0x000000ffff027224 */ /* 0x000fe200000e0e02 */
[----:B------:R-:W-:-:S03]  /*8f10*/  ISETP.NE.U32.AND P0, PT, RZ, UR8, PT ;  /* 0x00000008ff007c0c */ /* 0x000fc6000bf05070 */
[----:B------:R-:W-:Y:S01]  /*8f20*/  IMAD R4, R2, UR4, RZ ;  /* 0x0000000402047c24 */ /* 0x000fe2000f8e02ff */
[----:B------:R-:W0:Y:S01]  /*8f30*/  LDC R9, c[0x0][0x148] ;  /* 0x00005200ff097b82 */ /* 0x000e220000000800 */
[----:B------:R-:W-:Y:S01]  /*8f40*/  IMAD.MOV.U32 R2, RZ, RZ, R35 ;  /* 0x000000ffff027224 */ /* 0x000fe200078e0023 */
[----:B------:R-:W-:-:S03]  /*8f50*/  ISETP.NE.AND.EX P0, PT, RZ, UR9, PT, P0 ;  /* 0x00000009ff007c0c */ /* 0x000fc6000bf05300 */
[----:B------:R-:W-:Y:S01]  /*8f60*/  IMAD.WIDE.U32 R2, R5, UR4, R2 ;  /* 0x0000000405027c25 */ /* 0x000fe2000f8e0002 */
[----:B------:R-:W-:-:S03]  /*8f70*/  ULDC UR4, c[0x0][0x150] ;  /* 0x0000540000047ab9 */ /* 0x000fc60000000800 */
[----:B------:R-:W-:Y:S02]  /*8f80*/  IMAD R5, R5, UR5, R4 ;  /* 0x0000000505057c24 */ /* 0x000fe4000f8e0204 */
[----:B------:R-:W-:Y:S01]  /*8f90*/  FMUL R4, R7, UR4 ;  /* 0x0000000407047c20 */ /* 0x000fe20008400000 */
[----:B------:R-:W-:Y:S01]  /*8fa0*/  ULDC UR4, c[0x0][0x618] ;  /* 0x0001860000047ab9 */ /* 0x000fe20000000800 */
[----:B------:R-:W-:Y:S01]  /*8fb0*/  ULDC UR5, c[0x0][0x154] ;  /* 0x0000550000057ab9 */ /* 0x000fe20000000800 */
[----:B------:R-:W-:-:S03]  /*8fc0*/  IADD3 R3, R3, R5, RZ ;  /* 0x0000000503037210 */ /* 0x000fc60007ffe0ff */
[----:B------:R-:W3:Y:S01]  /*8fd0*/  F2I.U32.TRUNC.NTZ R4, R4 ;  /* 0x0000000400047305 */ /* 0x000ee2000020f000 */
[----:B------:R-:W-:Y:S02]  /*8fe0*/  SHF.R.U64 R7, R2, UR4, R3 ;  /* 0x0000000402077c19 */ /* 0x000fe40008001203 */
[----:B-1----:R-:W-:-:S05]  /*8ff0*/  I2FP.F32.U32 R2, R0 ;  /* 0x0000000000027245 */ /* 0x002fca0000201000 */
[----:B------:R-:W-:Y:S01]  /*9000*/  FMUL R12, R2, UR5 ;  /* 0x00000005020c7c20 */ /* 0x000fe20008400000 */
[----:B------:R-:W-:Y:S01]  /*9010*/  SHF.R.U32.HI R2, RZ, UR4, R3 ;  /* 0x00000004ff027c19 */ /* 0x000fe20008011603 */
[----:B------:R-:W-:-:S03]  /*9020*/  ULDC UR4, c[0x0][0x658] ;  /* 0x0001960000047ab9 */ /* 0x000fc60000000800 */
[--C-:B------:R-:W-:Y:S01]  /*9030*/  SHF.R.U64 R11, R7, UR6, R2.reuse ;  /* 0x00000006070b7c19 */ /* 0x100fe20008001202 */
[----:B------:R-:W1:Y:S01]  /*9040*/  F2I.U32.TRUNC.NTZ R12, R12 ;  /* 0x0000000c000c7305 */ /* 0x000e62000020f000 */
[----:B------:R-:W-:Y:S01]  /*9050*/  SHF.R.U32.HI R2, RZ, UR6, R2 ;  /* 0x00000006ff027c19 */ /* 0x000fe20008011602 */
[----:B---3--:R-:W-:-:S03]  /*9060*/  IMAD.MOV R4, RZ, RZ, -R4 ;  /* 0x000000ffff047224 */ /* 0x008fc600078e0a04 */
[----:B------:R-:W-:Y:S01]  /*9070*/  SHF.R.U64 R10, R11, UR4, R2 ;  /* 0x000000040b0a7c19 */ /* 0x000fe20008001202 */
[----:B--2---:R-:W-:Y:S01]  /*9080*/  IMAD R8, R15, R4, R8 ;  /* 0x000000040f087224 */ /* 0x004fe200078e0208 */
[----:B------:R-:W-:-:S03]  /*9090*/  SHF.R.U32.HI R13, RZ, UR4, R2 ;  /* 0x00000004ff0d7c19 */ /* 0x000fc60008011602 */
[----:B------:R-:W-:Y:S02]  /*90a0*/  IMAD.MOV.U32 R2, RZ, RZ, R10 ;  /* 0x000000ffff027224 */ /* 0x000fe400078e000a */
[----:B------:R-:W-:Y:S01]  /*90b0*/  IMAD.MOV.U32 R3, RZ, RZ, R13 ;  /* 0x000000ffff037224 */ /* 0x000fe200078e000d */
[----:B-1----:R-:W-:Y:S06]  /*90c0*/  @!P0 BRA `(.L_x_184) ;  /* 0x0000000000288947 */ /* 0x002fec0003800000 */
[----:B------:R-:W-:Y:S02]  /*90d0*/  ULDC UR4, c[0x0][0x64c] ;  /* 0x0001930000047ab9 */ /* 0x000fe40000000800 */
[----:B------:R-:W-:-:S05]  /*90e0*/  IADD3 R3, P0, R10, UR4, RZ ;  /* 0x000000040a037c10 */ /* 0x000fca000ff1e0ff */
[----:B------:R-:W-:-:S04]  /*90f0*/  IMAD.X R13, RZ, RZ, R13, P0 ;  /* 0x000000ffff0d7224 */ /* 0x000fc800000e060d */
[----:B------:R-:W-:-:S04]  /*9100*/  IMAD.WIDE.U32 R4, R13, UR8, RZ ;  /* 0x000000080d047c25 */ /* 0x000fc8000f8e00ff */
[----:B------:R-:W-:-:S04]  /*9110*/  IMAD.WIDE.U32 R4, P0, R3, UR9, R4 ;  /* 0x0000000903047c25 */ /* 0x000fc8000f800004 */
[----:B------:R-:W-:-:S04]  /*9120*/  IMAD.WIDE.U32 R2, R3, UR8, RZ ;  /* 0x0000000803027c25 */ /* 0x000fc8000f8e00ff */
[----:B------:R-:W-:Y:S01]  /*9130*/  IMAD.MOV.U32 R2, RZ, RZ, R5 ;  /* 0x000000ffff027224 */ /* 0x000fe200078e0005 */
[----:B------:R-:W-:Y:S01]  /*9140*/  IADD3 RZ, P1, R3, R4, RZ ;  /* 0x0000000403ff7210 */ /* 0x000fe20007f3e0ff */
[----:B------:R-:W-:-:S04]  /*9150*/  IMAD.X R3, RZ, RZ, RZ, P0 ;  /* 0x000000ffff037224 */ /* 0x000fc800000e06ff */
[----:B------:R-:W-:-:S08]  /*9160*/  IMAD.WIDE.U32.X R2, R13, UR9, R2, P1 ;  /* 0x000000090d027c25 */ /* 0x000fd000088e0402 */
.L_x_184:
[----:B------:R-:W1:Y:S01]  /*9170*/  LDC R4, c[0x0][0x65c] ;  /* 0x00019700ff047b82 */ /* 0x000e620000000800 */
[----:B------:R-:W-:Y:S01]  /*9180*/  ULDC UR4, c[0x0][0x648] ;  /* 0x0001920000047ab9 */ /* 0x000fe20000000800 */
[----:B------:R2:W-:Y:S01]  /*9190*/  STL [R1+0x8], R6 ;  /* 0x0000080601007387 */ /* 0x0005e20000100800 */
[----:B------:R-:W-:Y:S01]  /*91a0*/  SHF.R.U64 R2, R2, UR4, R3 ;  /* 0x0000000402027c19 */ /* 0x000fe20008001203 */
[----:B------:R-:W-:Y:S01]  /*91b0*/  IMAD.MOV R12, RZ, RZ, -R12 ;  /* 0x000000ffff0c7224 */ /* 0x000fe200078e0a0c */
[----:B------:R-:W-:Y:S01]  /*91c0*/  LOP3.LUT R11, R11, UR38, RZ, 0xc0, !PT ;  /* 0x000000260b0b7c12 */ /* 0x000fe2000f8ec0ff */
[----:B------:R-:W-:Y:S01]  /*91d0*/  ULDC UR4, c[0x0][0x638] ;  /* 0x00018e0000047ab9 */ /* 0x000fe20000000800 */
[----:B------:R-:W-:Y:S01]  /*91e0*/  LOP3.LUT R17, R7, UR39, RZ, 0xc0, !PT ;  /* 0x0000002707117c12 */ /* 0x000fe2000f8ec0ff */
[----:B------:R-:W-:Y:S01]  /*91f0*/  IMAD.MOV R3, RZ, RZ, -R2 ;  /* 0x000000ffff037224 */ /* 0x000fe200078e0a02 */
[----:B------:R-:W-:Y:S01]  /*9200*/  ULDC UR5, c[0x0][0x610] ;  /* 0x0001840000057ab9 */ /* 0x000fe20000000800 */
[----:B------:R-:W-:-:S02]  /*9210*/  IMAD R11, R2, UR37, R11 ;  /* 0x00000025020b7c24 */ /* 0x000fc4000f8e020b */
[----:B------:R-:W-:Y:S01]  /*9220*/  IMAD R10, R3, UR4, R10 ;  /* 0x00000004030a7c24 */ /* 0x000fe2000f8e020a */
[----:B------:R-:W-:-:S03]  /*9230*/  ULDC UR4, c[0x0][0x600] ;  /* 0x0001800000047ab9 */ /* 0x000fc60000000800 */
[----:B------:R-:W-:Y:S01]  /*9240*/  IMAD R17, R10, UR4, R17 ;  /* 0x000000040a117c24 */ /* 0x000fe2000f8e0211 */
[----:B-1----:R-:W-:-:S13]  /*9250*/  ISETP.NE.AND P0, PT, R4, 0x1, PT ;  /* 0x000000010400780c */ /* 0x002fda0003f05270 */
[----:B0-----:R-:W-:Y:S02]  /*9260*/  @P0 IMAD R8, R9, R12, R0 ;  /* 0x0000000c09080224 */ /* 0x001fe400078e0200 */
[----:B------:R-:W-:Y:S02]  /*9270*/  IMAD.MOV.U32 R0, RZ, RZ, 0x1 ;  /* 0x00000001ff007424 */ /* 0x000fe400078e00ff */
[----:B------:R-:W-:-:S05]  /*9280*/  IMAD R8, R11, UR5, R8 ;  /* 0x000000050b087c24 */ /* 0x000fca000f8e0208 */
[----:B------:R-:W-:Y:S02]  /*9290*/  SEL R16, R17, R8, !P0 ;  /* 0x0000000811107207 */ /* 0x000fe40004000000 */
[----:B--2---:R-:W-:-:S07]  /*92a0*/  SEL R17, R8, R17, !P0 ;  /* 0x0000001108117207 */ /* 0x004fce0004000000 */
.L_x_182:
[----:B------:R-:W-:Y:S05]  /*92b0*/  BSYNC B0 ;  /* 0x0000000000007941 */ /* 0x000fea0003800000 */
.L_x_181:
[----:B------:R-:W-:-:S13]  /*92c0*/  LOP3.LUT P0, RZ, R0, 0xff, RZ, 0xc0, !PT ;  /* 0x000000ff00ff7812 */ /* 0x000fda000780c0ff */
[----:B------:R-:W-:Y:S05]  /*92d0*/  @P0 BRA `(.L_x_185) ;  /* 0xffffffe400cc0947 */ /* 0x000fea000383ffff */
[----:B------:R-:W-:Y:S05]  /*92e0*/  BSYNC B7 ;  /* 0x0000000000077941 */ /* 0x000fea0003800000 */
.L_x_171:
[----:B------:R-:W-:-:S03]  /*92f0*/  UMOV UR4, 0xffffffff ;  /* 0xffffffff00047882 */ /* 0x000fc60000000000 */
[----:B------:R-:W-:Y:S05]  /*9300*/  BRA.DIV UR4, `(.L_x_186) ;  /* 0x0000000604747947 */ /* 0x000fea000b800000 */
[----:B------:R-:W-:-:S13]  /*9310*/  ELECT P6, URZ, PT ;  /* 0x00000000003f782f */ /* 0x000fda00038c0000 */
.L_x_203:
[----:B------:R-:W-:Y:S04]  /*9320*/  BSSY B0, `(.L_x_187) ;  /* 0x0000037000007945 */ /* 0x000fe80003800000 */
[----:B------:R-:W-:Y:S05]  /*9330*/  @!P6 BRA `(.L_x_188) ;  /* 0x0000000000d4e947 */ /* 0x000fea0003800000 */
[----:B------:R-:W2:Y:S02]  /*9340*/  LDL.LU R0, [R1+0x14] ;  /* 0x0000140001007983 */ /* 0x000ea40000300800 */
[----:B--2---:R-:W-:-:S04]  /*9350*/  LOP3.LUT R0, R0, 0x2, RZ, 0xfc, !PT ;  /* 0x0000000200007812 */ /* 0x004fc800078efcff */
[----:B------:R-:W-:-:S13]  /*9360*/  ISETP.NE.AND P0, PT, R0, 0x3, PT ;  /* 0x000000030000780c */ /* 0x000fda0003f05270 */
[----:B------:R-:W-:Y:S05]  /*9370*/  @!P0 BRA `(.L_x_189) ;  /* 0x0000000000048947 */ /* 0x000fea0003800000 */
[----:B------:R-:W-:Y:S01]  /*9380*/  BPT.TRAP 0x1 ;  /* 0x000000040000795c */ /* 0x000fe20000300000 */
.L_x_189:
[----:B-1----:R-:W2:Y:S04]  /*9390*/  LDL.LU R2, [R1+0x2c] ;  /* 0x00002c0001027983 */ /* 0x002ea80000300800 */
[----:B------:R-:W3:Y:S01]  /*93a0*/  LDL.LU R5, [R1+0x24] ;  /* 0x0000240001057983 */ /* 0x000ee20000300800 */
[----:B------:R-:W-:Y:S01]  /*93b0*/  MOV R0, 0x400 ;  /* 0x0000040000007802 */ /* 0x000fe20000000f00 */
[----:B------:R-:W0:Y:S03]  /*93c0*/  S2R R3, SR_CgaCtaId ;  /* 0x0000000000037919 */ /* 0x000e260000008800 */
[----:B0-----:R-:W-:-:S05]  /*93d0*/  LEA R0, R3, R0, 0x18 ;  /* 0x0000000003007211 */ /* 0x001fca00078ec0ff */
[----:B------:R-:W-:-:S04]  /*93e0*/  VIADD R0, R0, 0x28 ;  /* 0x0000002800007836 */ /* 0x000fc80000000000 */
[C---:B--2---:R-:W-:Y:S02]  /*93f0*/  IMAD R7, R2.reuse, 0x8, R0 ;  /* 0x0000000802077824 */ /* 0x044fe400078e0200 */
[----:B------:R-:W-:Y:S01]  /*9400*/  VIADD R2, R2, 0x1 ;  /* 0x0000000102027836 */ /* 0x000fe20000000000 */
[----:B---3--:R-:W-:-:S04]  /*9410*/  SHF.L.U32 R4, R5, 0x1f, RZ ;  /* 0x0000001f05047819 */ /* 0x008fc800000006ff */
[C---:B------:R-:W-:Y:S01]  /*9420*/  ISETP.NE.AND P1, PT, R2.reuse, 0x5, PT ;  /* 0x000000050200780c */ /* 0x040fe20003f25270 */
[----:B------:R-:W0:Y:S03]  /*9430*/  SYNCS.PHASECHK.TRANS64.TRYWAIT P0, [R7+URZ], R4 ;  /* 0x00000004070075a7 */ /* 0x000e26000800017f */
[----:B------:R-:W-:Y:S02]  /*9440*/  SEL R3, RZ, 0x1, P1 ;  /* 0x00000001ff037807 */ /* 0x000fe40000800000 */
[----:B------:R-:W-:Y:S02]  /*9450*/  SEL R9, R2, RZ, P1 ;  /* 0x000000ff02097207 */ /* 0x000fe40000800000 */
[----:B------:R-:W-:Y:S02]  /*9460*/  LOP3.LUT R6, R5, R3, RZ, 0x3c, !PT ;  /* 0x0000000305067212 */ /* 0x000fe400078e3cff */
[----:B------:R-:W-:-:S02]  /*9470*/  LEA R8, R9, R0, 0x3 ;  /* 0x0000000009087211 */ /* 0x000fc400078e18ff */
[----:B------:R-:W-:Y:S01]  /*9480*/  SHF.L.U32 R5, R6, 0x1f, RZ ;  /* 0x0000001f06057819 */ /* 0x000fe200000006ff */
[----:B0-----:R-:W-:Y:S06]  /*9490*/  @!P0 BRA `(.L_x_190) ;  /* 0x0000000400308947 */ /* 0x001fec0003800000 */
.L_x_204:
[----:B------:R-:W1:Y:S01]  /*94a0*/  SYNCS.PHASECHK.TRANS64.TRYWAIT P0, [R8+URZ], R5 ;  /* 0x00000005080075a7 */ /* 0x000e62000800017f */
[----:B------:R-:W-:-:S05]  /*94b0*/  VIADD R2, R9, 0x1 ;  /* 0x0000000109027836 */ /* 0x000fca0000000000 */
[----:B------:R-:W-:-:S04]  /*94c0*/  ISETP.NE.AND P1, PT, R2, 0x5, PT ;  /* 0x000000050200780c */ /* 0x000fc80003f25270 */
[----:B------:R-:W-:Y:S02]  /*94d0*/  SEL R3, RZ, 0x1, P1 ;  /* 0x00000001ff037807 */ /* 0x000fe40000800000 */
[----:B0-----:R-:W-:Y:S02]  /*94e0*/  SEL R7, R2, RZ, P1 ;  /* 0x000000ff02077207 */ /* 0x001fe40000800000 */
[----:B------:R-:W-:-:S03]  /*94f0*/  LOP3.LUT R6, R6, R3, RZ, 0x3c, !PT ;  /* 0x0000000306067212 */ /* 0x000fc600078e3cff */
[----:B------:R-:W-:Y:S01]  /*9500*/  IMAD R9, R7, 0x8, R0 ;  /* 0x0000000807097824 */ /* 0x000fe200078e0200 */
[----:B------:R-:W-:Y:S01]  /*9510*/  SHF.L.U32 R4, R6, 0x1f, RZ ;  /* 0x0000001f06047819 */ /* 0x000fe200000006ff */
[----:B-1----:R-:W-:Y:S06]  /*9520*/  @!P0 BRA `(.L_x_191) ;  /* 0x0000000400208947 */ /* 0x002fec0003800000 */
.L_x_205:
[----:B------:R-:W1:Y:S01]  /*9530*/  SYNCS.PHASECHK.TRANS64.TRYWAIT P0, [R9+URZ], R4 ;  /* 0x00000004090075a7 */ /* 0x000e62000800017f */
[----:B------:R-:W-:-:S05]  /*9540*/  VIADD R2, R7, 0x1 ;  /* 0x0000000107027836 */ /* 0x000fca0000000000 */
[----:B------:R-:W-:-:S04]  /*9550*/  ISETP.NE.AND P1, PT, R2, 0x5, PT ;  /* 0x000000050200780c */ /* 0x000fc80003f25270 */
[----:B------:R-:W-:Y:S02]  /*9560*/  SEL R3, RZ, 0x1, P1 ;  /* 0x00000001ff037807 */ /* 0x000fe40000800000 */
[----:B------:R-:W-:Y:S02]  /*9570*/  SEL R7, R2, RZ, P1 ;  /* 0x000000ff02077207 */ /* 0x000fe40000800000 */
[----:B------:R-:W-:-:S03]  /*9580*/  LOP3.LUT R11, R6, R3, RZ, 0x3c, !PT ;  /* 0x00000003060b7212 */ /* 0x000fc600078e3cff */
[----:B------:R-:W-:Y:S01]  /*9590*/  IMAD R6, R7, 0x8, R0 ;  /* 0x0000000807067824 */ /* 0x000fe200078e0200 */
[----:B0-----:R-:W-:Y:S01]  /*95a0*/  SHF.L.U32 R5, R11, 0x1f, RZ ;  /* 0x0000001f0b057819 */ /* 0x001fe200000006ff */
[----:B-1----:R-:W-:Y:S06]  /*95b0*/  @!P0 BRA `(.L_x_192) ;  /* 0x0000000400108947 */ /* 0x002fec0003800000 */
.L_x_206:
[----:B------:R-:W1:Y:S01]  /*95c0*/  SYNCS.PHASECHK.TRANS64.TRYWAIT P0, [R6+URZ], R5 ;  /* 0x00000005060075a7 */ /* 0x000e62000800017f */
[----:B------:R-:W-:-:S05]  /*95d0*/  VIADD R2, R7, 0x1 ;  /* 0x0000000107027836 */ /* 0x000fca0000000000 */
[----:B------:R-:W-:-:S04]  /*95e0*/  ISETP.NE.AND P1, PT, R2, 0x5, PT ;  /* 0x000000050200780c */ /* 0x000fc80003f25270 */
[----:B0-----:R-:W-:Y:S02]  /*95f0*/  SEL R4, RZ, 0x1, P1 ;  /* 0x00000001ff047807 */ /* 0x001fe40000800000 */
[----:B------:R-:W-:Y:S02]  /*9600*/  SEL R3, R2, RZ, P1 ;  /* 0x000000ff02037207 */ /* 0x000fe40000800000 */
[----:B------:R-:W-:Y:S01]  /*9610*/  LOP3.LUT R4, R11, R4, RZ, 0x3c, !PT ;  /* 0x000000040b047212 */ /* 0x000fe200078e3cff */
[----:B-1----:R-:W-:Y:S06]  /*9620*/  @!P0 BRA `(.L_x_193) ;  /* 0x0000000400088947 */ /* 0x002fec0003800000 */
.L_x_207:
[----:B------:R-:W-:Y:S01]  /*9630*/  IMAD R3, R3, 0x8, R0 ;  /* 0x0000000803037824 */ /* 0x000fe200078e0200 */
[----:B------:R-:W-:-:S07]  /*9640*/  SHF.L.U32 R0, R4, 0x1f, RZ ;  /* 0x0000001f04007819 */ /* 0x000fce00000006ff */
.L_x_194:
[----:B-1----:R1:W2:Y:S02]  /*9650*/  SYNCS.PHASECHK.TRANS64.TRYWAIT P0, [R3+URZ], R0 ;  /* 0x00000000030075a7 */ /* 0x0022a4000800017f */
[----:B--2---:R-:W-:Y:S05]  /*9660*/  @!P0 NANOSLEEP.SYNCS 0x989680 ;  /* 0x009896800000895d */ /* 0x004fea0003900000 */
[----:B------:R-:W2:Y:S02]  /*9670*/  @!P0 SYNCS.PHASECHK.TRANS64 P0, [R3+URZ], R0 ;  /* 0x00000000030085a7 */ /* 0x000ea4000800007f */
[----:B--2---:R-:W-:Y:S05]  /*9680*/  @!P0 BRA `(.L_x_194) ;  /* 0xfffffffc00f08947 */ /* 0x004fea000383ffff */
.L_x_188:
[----:B------:R-:W-:Y:S05]  /*9690*/  BSYNC B0 ;  /* 0x0000000000007941 */ /* 0x000fea0003800000 */
.L_x_187:
[----:B------:R-:W-:Y:S05]  /*96a0*/  EXIT ;  /* 0x000000000000794d */ /* 0x000fea0003800000 */
.L_x_16:
[----:B------:R-:W-:Y:S02]  /*96b0*/  IMAD.MOV.U32 R12, RZ, RZ, RZ ;  /* 0x000000ffff0c7224 */ /* 0x000fe400078e00ff */
[----:B------:R-:W-:Y:S02]  /*96c0*/  IMAD.MOV.U32 R11, RZ, RZ, 0x1f ;  /* 0x0000001fff0b7424 */ /* 0x000fe400078e00ff */
[----:B------:R-:W-:-:S07]  /*96d0*/  IMAD.MOV.U32 R15, RZ, RZ, -0x1 ;  /* 0xffffffffff0f7424 */ /* 0x000fce00078e00ff */
[----:B-----5:R-:W-:Y:S05]  /*96e0*/  WARPSYNC.COLLECTIVE R15, `(.L_x_195) ;  /* 0x000000000f087348 */ /* 0x020fea0003c00000 */
[----:B------:R0:W1:Y:S02]  /*96f0*/  SHFL.IDX P6, R14, R13, R12, R11 ;  /* 0x0000000c0d0e7389 */ /* 0x00006400000c000b */
[----:B01---5:R-:W-:Y:S01]  /*9700*/  ENDCOLLECTIVE ;  /* 0x000000000000791b */ /* 0x023fe20003800000 */
.L_x_195:
[----:B------:R-:W-:Y:S05]  /*9710*/  BRA `(.L_x_196) ;  /* 0xffffff7c00387947 */ /* 0x000fea000383ffff */
.L_x_20:
[----:B-1----:R1:W2:Y:S02]  /*9720*/  SYNCS.PHASECHK.TRANS64.TRYWAIT P1, [R3+URZ], R0 ;  /* 0x00000000030075a7 */ /* 0x0022a4000802017f */
[----:B--2---:R-:W-:Y:S05]  /*9730*/  @!P1 NANOSLEEP.SYNCS 0x989680 ;  /* 0x009896800000995d */ /* 0x004fea0003900000 */
[----:B------:R-:W2:Y:S02]  /*9740*/  @!P1 SYNCS.PHASECHK.TRANS64 P1, [R3+URZ], R0 ;  /* 0x00000000030095a7 */ /* 0x000ea4000802007f */
[----:B--2---:R-:W-:Y:S05]  /*9750*/  @!P1 BRA `(.L_x_20) ;  /* 0xfffffffc00f09947 */ /* 0x004fea000383ffff */
[----:B------:R-:W-:Y:S05]  /*9760*/  BRA `(.L_x_19) ;  /* 0xffffff7c00547947 */ /* 0x000fea000383ffff */
.L_x_25:
[----:B0-----:R0:W1:Y:S02]  /*9770*/  SYNCS.PHASECHK.TRANS64.TRYWAIT P1, [R2+URZ], R11 ;  /* 0x0000000b020075a7 */ /* 0x001064000802017f */
[----:B-1----:R-:W-:Y:S05]  /*9780*/  @!P1 NANOSLEEP.SYNCS 0x989680 ;  /* 0x009896800000995d */ /* 0x002fea0003900000 */
[----:B------:R-:W1:Y:S02]  /*9790*/  @!P1 SYNCS.PHASECHK.TRANS64 P1, [R2+URZ], R11 ;  /* 0x0000000b020095a7 */ /* 0x000e64000802007f */
[----:B-1----:R-:W-:Y:S05]  /*97a0*/  @!P1 BRA `(.L_x_25) ;  /* 0xfffffffc00f09947 */ /* 0x002fea000383ffff */
[----:B------:R-:W-:Y:S05]  /*97b0*/  BRA `(.L_x_24) ;  /* 0xffffff84000c7947 */ /* 0x000fea000383ffff */
.L_x_33:
[----:B0-----:R0:W1:Y:S02]  /*97c0*/  SYNCS.PHASECHK.TRANS64.TRYWAIT P1, [R12+URZ], R13 ;  /* 0x0000000d0c0075a7 */ /* 0x001064000802017f */
[----:B-1----:R-:W-:Y:S05]  /*97d0*/  @!P1 NANOSLEEP.SYNCS 0x989680 ;  /* 0x009896800000995d */ /* 0x002fea0003900000 */
[----:B------:R-:W1:Y:S02]  /*97e0*/  @!P1 SYNCS.PHASECHK.TRANS64 P1, [R12+URZ], R13 ;  /* 0x0000000d0c0095a7 */ /* 0x000e64000802007f */
[----:B-1----:R-:W-:Y:S05]  /*97f0*/  @!P1 BRA `(.L_x_33) ;  /* 0xfffffffc00f09947 */ /* 0x002fea000383ffff */
[----:B------:R-:W-:Y:S05]  /*9800*/  BRA `(.L_x_32) ;  /* 0xffffff8800e87947 */ /* 0x000fea000383ffff */
.L_x_172:
[----:B------:R-:W-:Y:S01]  /*9810*/  BSSY B0, `(.L_x_197) ;  /* 0x0000006000007945 */ /* 0x000fe20003800000 */
[----:B------:R-:W-:-:S07]  /*9820*/  IMAD.MOV.U32 R15, RZ, RZ, -0x1 ;  /* 0xffffffffff0f7424 */ /* 0x000fce00078e00ff */
[----:B-1----:R-:W-:Y:S05]  /*9830*/  WARPSYNC.COLLECTIVE R15, `(.L_x_198) ;  /* 0x000000000f0c7348 */ /* 0x002fea0003c00000 */
[----:B------:R-:W-:Y:S02]  /*9840*/  ELECT P6, UR62, PT ;  /* 0x00000000003e782f */ /* 0x000fe400038c0000 */
[----:B------:R-:W-:Y:S01]  /*9850*/  MOV R14, UR62 ;  /* 0x0000003e000e7c02 */ /* 0x000fe20008000f00 */
[----:B-1----:R-:W-:Y:S10]  /*9860*/  ENDCOLLECTIVE ;  /* 0x000000000000791b */ /* 0x002ff40003800000 */
.L_x_198:
[----:B------:R-:W-:Y:S05]  /*9870*/  BSYNC B0 ;  /* 0x0000000000007941 */ /* 0x000fea0003800000 */
.L_x_197:
[----:B------:R-:W-:Y:S05]  /*9880*/  BRA `(.L_x_199) ;  /* 0xffffffe0006c7947 */ /* 0x000fea000383ffff */
.L_x_177:
[----:B0-----:R0:W1:Y:S02]  /*9890*/  SYNCS.PHASECHK.TRANS64.TRYWAIT P0, [R36+URZ+0x28], R37 ;  /* 0x00002825240075a7 */ /* 0x001064000800017f */
[----:B-1----:R-:W-:Y:S05]  /*98a0*/  @!P0 NANOSLEEP.SYNCS 0x989680 ;  /* 0x009896800000895d */ /* 0x002fea0003900000 */
[----:B------:R-:W1:Y:S02]  /*98b0*/  @!P0 SYNCS.PHASECHK.TRANS64 P0, [R36+URZ+0x28], R37 ;  /* 0x00002825240085a7 */ /* 0x000e64000800007f */
[----:B-1----:R-:W-:Y:S05]  /*98c0*/  @!P0 BRA `(.L_x_177) ;  /* 0xfffffffc00f08947 */ /* 0x002fea000383ffff */
[----:B------:R-:W-:Y:S05]  /*98d0*/  BRA `(.L_x_200) ;  /* 0xffffffe400cc7947 */ /* 0x000fea000383ffff */
.L_x_186:
[----:B------:R-:W-:Y:S01]  /*98e0*/  BSSY B0, `(.L_x_201) ;  /* 0x0000006000007945 */ /* 0x000fe20003800000 */
[----:B------:R-:W-:-:S07]  /*98f0*/  IMAD.MOV.U32 R15, RZ, RZ, -0x1 ;  /* 0xffffffffff0f7424 */ /* 0x000fce00078e00ff */
[----:B-1----:R-:W-:Y:S05]  /*9900*/  WARPSYNC.COLLECTIVE R15, `(.L_x_202) ;  /* 0x000000000f0c7348 */ /* 0x002fea0003c00000 */
[----:B------:R-:W-:Y:S02]  /*9910*/  ELECT P6, UR62, PT ;  /* 0x00000000003e782f */ /* 0x000fe400038c0000 */
[----:B------:R-:W-:Y:S01]  /*9920*/  MOV R14, UR62 ;  /* 0x0000003e000e7c02 */ /* 0x000fe20008000f00 */
[----:B-1----:R-:W-:Y:S10]  /*9930*/  ENDCOLLECTIVE ;  /* 0x000000000000791b */ /* 0x002ff40003800000 */
.L_x_202:
[----:B------:R-:W-:Y:S05]  /*9940*/  BSYNC B0 ;  /* 0x0000000000007941 */ /* 0x000fea0003800000 */
.L_x_201:
[----:B------:R-:W-:Y:S05]  /*9950*/  BRA `(.L_x_203) ;  /* 0xfffffff800707947 */ /* 0x000fea000383ffff */
.L_x_190:
[----:B0-----:R0:W1:Y:S02]  /*9960*/  SYNCS.PHASECHK.TRANS64.TRYWAIT P0, [R7+URZ], R4 ;  /* 0x00000004070075a7 */ /* 0x001064000800017f */
[----:B-1----:R-:W-:Y:S05]  /*9970*/  @!P0 NANOSLEEP.SYNCS 0x989680 ;  /* 0x009896800000895d */ /* 0x002fea0003900000 */
[----:B------:R-:W1:Y:S02]  /*9980*/  @!P0 SYNCS.PHASECHK.TRANS64 P0, [R7+URZ], R4 ;  /* 0x00000004070085a7 */ /* 0x000e64000800007f */
[----:B-1----:R-:W-:Y:S05]  /*9990*/  @!P0 BRA `(.L_x_190) ;  /* 0xfffffffc00f08947 */ /* 0x002fea000383ffff */
[----:B------:R-:W-:Y:S05]  /*99a0*/  BRA `(.L_x_204) ;  /* 0xfffffff800bc7947 */ /* 0x000fea000383ffff */
.L_x_191:
[----:B0-----:R0:W1:Y:S02]  /*99b0*/  SYNCS.PHASECHK.TRANS64.TRYWAIT P0, [R8+URZ], R5 ;  /* 0x00000005080075a7 */ /* 0x001064000800017f */
[----:B-1----:R-:W-:Y:S05]  /*99c0*/  @!P0 NANOSLEEP.SYNCS 0x989680 ;  /* 0x009896800000895d */ /* 0x002fea0003900000 */
[----:B------:R-:W1:Y:S02]  /*99d0*/  @!P0 SYNCS.PHASECHK.TRANS64 P0, [R8+URZ], R5 ;  /* 0x00000005080085a7 */ /* 0x000e64000800007f */
[----:B-1----:R-:W-:Y:S05]  /*99e0*/  @!P0 BRA `(.L_x_191) ;  /* 0xfffffffc00f08947 */ /* 0x002fea000383ffff */
[----:B------:R-:W-:Y:S05]  /*99f0*/  BRA `(.L_x_205) ;  /* 0xfffffff800cc7947 */ /* 0x000fea000383ffff */
.L_x_192:
[----:B0-----:R0:W1:Y:S02]  /*9a00*/  SYNCS.PHASECHK.TRANS64.TRYWAIT P0, [R9+URZ], R4 ;  /* 0x00000004090075a7 */ /* 0x001064000800017f */
[----:B-1----:R-:W-:Y:S05]  /*9a10*/  @!P0 NANOSLEEP.SYNCS 0x989680 ;  /* 0x009896800000895d */ /* 0x002fea0003900000 */
[----:B------:R-:W1:Y:S02]  /*9a20*/  @!P0 SYNCS.PHASECHK.TRANS64 P0, [R9+URZ], R4 ;  /* 0x00000004090085a7 */ /* 0x000e64000800007f */
[----:B-1----:R-:W-:Y:S05]  /*9a30*/  @!P0 BRA `(.L_x_192) ;  /* 0xfffffffc00f08947 */ /* 0x002fea000383ffff */
[----:B------:R-:W-:Y:S05]  /*9a40*/  BRA `(.L_x_206) ;  /* 0xfffffff800dc7947 */ /* 0x000fea000383ffff */
.L_x_193:
[----:B0-----:R0:W1:Y:S02]  /*9a50*/  SYNCS.PHASECHK.TRANS64.TRYWAIT P0, [R6+URZ], R5 ;  /* 0x00000005060075a7 */ /* 0x001064000800017f */
[----:B-1----:R-:W-:Y:S05]  /*9a60*/  @!P0 NANOSLEEP.SYNCS 0x989680 ;  /* 0x009896800000895d */ /* 0x002fea0003900000 */
[----:B------:R-:W1:Y:S02]  /*9a70*/  @!P0 SYNCS.PHASECHK.TRANS64 P0, [R6+URZ], R5 ;  /* 0x00000005060085a7 */ /* 0x000e64000800007f */
[----:B-1----:R-:W-:Y:S05]  /*9a80*/  @!P0 BRA `(.L_x_193) ;  /* 0xfffffffc00f08947 */ /* 0x002fea000383ffff */
[----:B------:R-:W-:Y:S05]  /*9a90*/  BRA `(.L_x_207) ;  /* 0xfffffff800e47947 */ /* 0x000fea000383ffff */
.L_x_208:
[----:B------:R-:W-:-:S00]  /*9aa0*/  BRA `(.L_x_208) ;  /* 0xfffffffc00fc7947 */ /* 0x000fc0000383ffff */
[----:B------:R-:W-:-:S00]  /*9ab0*/  NOP ;  /* 0x0000000000007918 */ /* 0x000fc00000000000 */
        /* <DEDUP_REMOVED lines=12> */
.L_x_209:


//--------------------- .nv.global.init           --------------------------
	.section	.nv.global.init,"aw",@progbits
.nv.global.init:
	.type		$str$24,@object
	.size		$str$24,($str$25 - $str$24)
$str$24:
        /*0000*/ 	.byte	0x28, 0x61, 0x64, 0x64, 0x72, 0x65, 0x73, 0x73, 0x20, 0x26, 0x20, 0x6d, 0x61, 0x73, 0x6b, 0x29
        /*0010*/ 	.byte	0x20, 0x3d, 0x3d, 0x20, 0x30, 0x00
	.type		$str$25,@object
	.size		$str$25,(__unnamed_1 - $str$25)
$str$25:
        /*0016*/ 	.byte	0x2f, 0x74, 0x6d, 0x70, 0x2f, 0x63, 0x75, 0x74, 0x6c, 0x61, 0x73, 0x73, 0x5f, 0x73, 0x77, 0x65
        /*0026*/ 	.byte	0x65, 0x70, 0x5f, 0x73, 0x72, 0x63, 0x2f, 0x69, 0x6e, 0x63, 0x6c, 0x75, 0x64, 0x65, 0x2f, 0x63
        /*0036*/ 	.byte	0x75, 0x74, 0x65, 0x2f, 0x70, 0x6f, 0x69, 0x6e, 0x74, 0x65, 0x72, 0x5f, 0x66, 0x6c, 0x61, 0x67
        /*0046*/ 	.byte	0x67, 0x65, 0x64, 0x2e, 0x68, 0x70, 0x70, 0x00
	.type		__unnamed_1,@object
	.size		__unnamed_1,(__unnamed_2 - __unnamed_1)
__unnamed_1:
        /* <DEDUP_REMOVED lines=28> */
        /*020e*/ 	.byte	0x38, 0x31, 0x39, 0x32, 0x3e, 0x3e, 0x3e, 0x3e, 0x3e, 0x20, 0x26, 0x5d, 0x00
	.type		__unnamed_2,@object
	.size		__unnamed_2,(.L_1 - __unnamed_2)
__unnamed_2:
        /* <DEDUP_REMOVED lines=29> */
.L_1:


//--------------------- .nv.shared._ZN7cutlass13device_kernelINS_4gemm6kernel13GemmUniversalIN4cute5tupleIJiiiiEEENS1_10collective13CollectiveMmaINS1_39MainloopSm90TmaGmmaRmemAWarpSpecializedILi5ENS5_IJNS4_1CILi1EEESB_SB_EEENS1_35KernelTmaWarpSpecializedCooperativeEEENS5_IJNSA_ILi256EEENSA_ILi64EEENSA_ILi32EEEEEEfNS5_IJSB_llEEEfNS5_IJlSB_lEEENS4_8TiledMMAINS4_8MMA_AtomIJNS4_4SM904GMMA29MMA_64x64x8_F32TF32TF32_RS_TNILNSO_7ScaleInE1ELSQ_1EEEEEENS4_6LayoutINS5_IJNSA_ILi2EEESB_SB_EEENS5_IJSB_NSA_ILi0EEESW_EEEEENS5_IJNS4_10UnderscoreESZ_SZ_EEEEENS4_13SM90_TMA_LOADENS4_14ComposedLayoutINS4_7SwizzleILi1ELi4ELi3EEENS4_18smem_ptr_flag_bitsILi32EEENST_INS5_IJNSA_ILi8EEES18_EEENS5_IJSB_S18_EEEEEEENS4_9Copy_AtomIJNS4_39AutoVectorizingCopyWithAssumedAlignmentILi128EEEfEEENS4_8identityES12_NS13_INS14_ILi3ELi4ELi3EEES17_NST_INS5_IJS18_SH_EEENS5_IJSH_SB_EEEEEEEvS1H_EENS_8epilogue10collective6detail29Sm90TmaWarpSpecializedAdapterINS1P_15DefaultEpilogueIfSK_SK_NS1O_6thread17LinearCombinationIfLi1EffLNS1T_9ScaleType4KindE0ELNS_15FloatRoundStyleE2EfEENS1_15EpilogueDefaultEEEEEvvEEEEvNT_6ParamsE --------------------------
	.section	.nv.shared._ZN7cutlass13device_kernelINS_4gemm6kernel13GemmUniversalIN4cute5tupleIJiiiiEEENS1_10collective13CollectiveMmaINS1_39MainloopSm90TmaGmmaRmemAWarpSpecializedILi5ENS5_IJNS4_1CILi1EEESB_SB_EEENS1_35KernelTmaWarpSpecializedCooperativeEEENS5_IJNSA_ILi256EEENSA_ILi64EEENSA_ILi32EEEEEEfNS5_IJSB_llEEEfNS5_IJlSB_lEEENS4_8TiledMMAINS4_8MMA_AtomIJNS4_4SM904GMMA29MMA_64x64x8_F32TF32TF32_RS_TNILNSO_7ScaleInE1ELSQ_1EEEEEENS4_6LayoutINS5_IJNSA_ILi2EEESB_SB_EEENS5_IJSB_NSA_ILi0EEESW_EEEEENS5_IJNS4_10UnderscoreESZ_SZ_EEEEENS4_13SM90_TMA_LOADENS4_14ComposedLayoutINS4_7SwizzleILi1ELi4ELi3EEENS4_18smem_ptr_flag_bitsILi32EEENST_INS5_IJNSA_ILi8EEES18_EEENS5_IJSB_S18_EEEEEEENS4_9Copy_AtomIJNS4_39AutoVectorizingCopyWithAssumedAlignmentILi128EEEfEEENS4_8identityES12_NS13_INS14_ILi3ELi4ELi3EEES17_NST_INS5_IJS18_SH_EEENS5_IJSH_SB_EEEEEEEvS1H_EENS_8epilogue10collective6detail29Sm90TmaWarpSpecializedAdapterINS1P_15DefaultEpilogueIfSK_SK_NS1O_6thread17LinearCombinationIfLi1EffLNS1T_9ScaleType4KindE0ELNS_15FloatRoundStyleE2EfEENS1_15EpilogueDefaultEEEEEvvEEEEvNT_6ParamsE,"aw",@nobits
	.sectionflags	@""
	.align	16
	.zero		1024


//--------------------- .nv.shared.reserved.0     --------------------------
	.section	.nv.shared.reserved.0,"aw",@nobits
	.weak		__nv_reservedSMEM_offset_0_alias
	.size		__nv_reservedSMEM_offset_0_alias, 0, 0
	.other		__nv_reservedSMEM_offset_0_alias,@"STO_CUDA_RESERVED_SHARED STV_DEFAULT"
__nv_reservedSMEM_offset_0_alias:
	.zero		0


//--------------------- .nv.global                --------------------------
	.section	.nv.global,"aw",@nobits
.nv.global:
	.type		_ZN40_INTERNAL_755cad89_4_k_cu_ffe96d24_159374cute1_E,@object
	.size		_ZN40_INTERNAL_755cad89_4_k_cu_ffe96d24_159374cute1_E,(_ZN40_INTERNAL_755cad89_4_k_cu_ffe96d24_159374cuda3std3__45__cpo6cbeginE - _ZN40_INTERNAL_755cad89_4_k_cu_ffe96d24_159374cute1_E)
_ZN40_INTERNAL_755cad89_4_k_cu_ffe96d24_159374cute1_E:
	.zero		1
	.type		_ZN40_INTERNAL_755cad89_4_k_cu_ffe96d24_159374cuda3std3__45__cpo6cbeginE,@object
	.size		_ZN40_INTERNAL_755cad89_4_k_cu_ffe96d24_159374cuda3std3__45__cpo6cbeginE,(_ZN40_INTERNAL_755cad89_4_k_cu_ffe96d24_159374cuda3std3__48in_placeE - _ZN40_INTERNAL_755cad89_4_k_cu_ffe96d24_159374cuda3std3__45__cpo6cbeginE)
_ZN40_INTERNAL_755cad89_4_k_cu_ffe96d24_159374cuda3std3__45__cpo6cbeginE:
	.zero		1
	.type		_ZN40_INTERNAL_755cad89_4_k_cu_ffe96d24_159374cuda3std3__48in_placeE,@object
	.size		_ZN40_INTERNAL_755cad89_4_k_cu_ffe96d24_159374cuda3std3__48in_placeE,(_ZN40_INTERNAL_755cad89_4_k_cu_ffe96d24_159374cuda3std6ranges3__45__cpo9iter_moveE - _ZN40_INTERNAL_755cad89_4_k_cu_ffe96d24_159374cuda3std3__48in_placeE)
_ZN40_INTERNAL_755cad89_4_k_cu_ffe96d24_159374cuda3std3__48in_placeE:
	.zero		1
	.type		_ZN40_INTERNAL_755cad89_4_k_cu_ffe96d24_159374cuda3std6ranges3__45__cpo9iter_moveE,@object
	.size		_ZN40_INTERNAL_755cad89_4_k_cu_ffe96d24_159374cuda3std6ranges3__45__cpo9iter_moveE,(_ZN40_INTERNAL_755cad89_4_k_cu_ffe96d24_159374cuda3std3__45__cpo5beginE - _ZN40_INTERNAL_755cad89_4_k_cu_ffe96d24_159374cuda3std6ranges3__45__cpo9iter_moveE)
_ZN40_INTERNAL_755cad89_4_k_cu_ffe96d24_159374cuda3std6ranges3__45__cpo9iter_moveE:
	.zero		1
	.type		_ZN40_INTERNAL_755cad89_4_k_cu_ffe96d24_159374cuda3std3__45__cpo5beginE,@object
	.size		_ZN40_INTERNAL_755cad89_4_k_cu_ffe96d24_159374cuda3std3__45__cpo5beginE,(_ZN40_INTERNAL_755cad89_4_k_cu_ffe96d24_159374cuda3std3__442_GLOBAL__N__755cad89_4_k_cu_ffe96d24_159376ignoreE - _ZN40_INTERNAL_755cad89_4_k_cu_ffe96d24_159374cuda3std3__45__cpo5beginE)
_ZN40_INTERNAL_755cad89_4_k_cu_ffe96d24_159374cuda3std3__45__cpo5beginE:
	.zero		1
	.type		_ZN40_INTERNAL_755cad89_4_k_cu_ffe96d24_159374cuda3std3__442_GLOBAL__N__755cad89_4_k_cu_ffe96d24_159376ignoreE,@object
	.size		_ZN40_INTERNAL_755cad89_4_k_cu_ffe96d24_159374cuda3std3__442_GLOBAL__N__755cad89_4_k_cu_ffe96d24_159376ignoreE,(_ZN40_INTERNAL_755cad89_4_k_cu_ffe96d24_159374cute7productE - _ZN40_INTERNAL_755cad89_4_k_cu_ffe96d24_159374cuda3std3__442_GLOBAL__N__755cad89_4_k_cu_ffe96d24_159376ignoreE)
_ZN40_INTERNAL_755cad89_4_k_cu_ffe96d24_159374cuda3std3__442_GLOBAL__N__755cad89_4_k_cu_ffe96d24_159376ignoreE:
	.zero		1
	.type		_ZN40_INTERNAL_755cad89_4_k_cu_ffe96d24_159374cute7productE,@object
	.size		_ZN40_INTERNAL_755cad89_4_k_cu_ffe96d24_159374cute7productE,(_ZN40_INTERNAL_755cad89_4_k_cu_ffe96d24_159374cuda3std3__45__cpo3endE - _ZN40_INTERNAL_755cad89_4_k_cu_ffe96d24_159374cute7productE)
_ZN40_INTERNAL_755cad89_4_k_cu_ffe96d24_159374cute7productE:
	.zero		1
	.type		_ZN40_INTERNAL_755cad89_4_k_cu_ffe96d24_159374cuda3std3__45__cpo3endE,@object
	.size		_ZN40_INTERNAL_755cad89_4_k_cu_ffe96d24_159374cuda3std3__45__cpo3endE,(_ZN40_INTERNAL_755cad89_4_k_cu_ffe96d24_159374cuda3std3__419piecewise_constructE - _ZN40_INTERNAL_755cad89_4_k_cu_ffe96d24_159374cuda3std3__45__cpo3endE)
_ZN40_INTERNAL_755cad89_4_k_cu_ffe96d24_159374cuda3std3__45__cpo3endE:
	.zero		1
	.type		_ZN40_INTERNAL_755cad89_4_k_cu_ffe96d24_159374cuda3std3__419piecewise_constructE,@object
	.size		_ZN40_INTERNAL_755cad89_4_k_cu_ffe96d24_159374cuda3std3__419piecewise_constructE,(_ZN40_INTERNAL_755cad89_4_k_cu_ffe96d24_159374cuda3std3__45__cpo4cendE - _ZN40_INTERNAL_755cad89_4_k_cu_ffe96d24_159374cuda3std3__419piecewise_constructE)
_ZN40_INTERNAL_755cad89_4_k_cu_ffe96d24_159374cuda3std3__419piecewise_constructE:
	.zero		1
	.type		_ZN40_INTERNAL_755cad89_4_k_cu_ffe96d24_159374cuda3std3__45__cpo4cendE,@object
	.size		_ZN40_INTERNAL_755cad89_4_k_cu_ffe96d24_159374cuda3std3__45__cpo4cendE,(_ZN40_INTERNAL_755cad89_4_k_cu_ffe96d24_159374cuda3std6ranges3__45__cpo4swapE - _ZN40_INTERNAL_755cad89_4_k_cu_ffe96d24_159374cuda3std3__45__cpo4cendE)
_ZN40_INTERNAL_755cad89_4_k_cu_ffe96d24_159374cuda3std3__45__cpo4cendE:
	.zero		1
	.type		_ZN40_INTERNAL_755cad89_4_k_cu_ffe96d24_159374cuda3std6ranges3__45__cpo4swapE,@object
	.size		_ZN40_INTERNAL_755cad89_4_k_cu_ffe96d24_159374cuda3std6ranges3__45__cpo4swapE,(.L_9 - _ZN40_INTERNAL_755cad89_4_k_cu_ffe96d24_159374cuda3std6ranges3__45__cpo4swapE)
_ZN40_INTERNAL_755cad89_4_k_cu_ffe96d24_159374cuda3std6ranges3__45__cpo4swapE:
	.zero		1
.L_9:


//--------------------- .nv.constant0._ZN7cutlass13device_kernelINS_4gemm6kernel13GemmUniversalIN4cute5tupleIJiiiiEEENS1_10collective13CollectiveMmaINS1_39MainloopSm90TmaGmmaRmemAWarpSpecializedILi5ENS5_IJNS4_1CILi1EEESB_SB_EEENS1_35KernelTmaWarpSpecializedCooperativeEEENS5_IJNSA_ILi256EEENSA_ILi64EEENSA_ILi32EEEEEEfNS5_IJSB_llEEEfNS5_IJlSB_lEEENS4_8TiledMMAINS4_8MMA_AtomIJNS4_4SM904GMMA29MMA_64x64x8_F32TF32TF32_RS_TNILNSO_7ScaleInE1ELSQ_1EEEEEENS4_6LayoutINS5_IJNSA_ILi2EEESB_SB_EEENS5_IJSB_NSA_ILi0EEESW_EEEEENS5_IJNS4_10UnderscoreESZ_SZ_EEEEENS4_13SM90_TMA_LOADENS4_14ComposedLayoutINS4_7SwizzleILi1ELi4ELi3EEENS4_18smem_ptr_flag_bitsILi32EEENST_INS5_IJNSA_ILi8EEES18_EEENS5_IJSB_S18_EEEEEEENS4_9Copy_AtomIJNS4_39AutoVectorizingCopyWithAssumedAlignmentILi128EEEfEEENS4_8identityES12_NS13_INS14_ILi3ELi4ELi3EEES17_NST_INS5_IJS18_SH_EEENS5_IJSH_SB_EEEEEEEvS1H_EENS_8epilogue10collective6detail29Sm90TmaWarpSpecializedAdapterINS1P_15DefaultEpilogueIfSK_SK_NS1O_6thread17LinearCombinationIfLi1EffLNS1T_9ScaleType4KindE0ELNS_15FloatRoundStyleE2EfEENS1_15EpilogueDefaultEEEEEvvEEEEvNT_6ParamsE --------------------------
	.section	.nv.constant0._ZN7cutlass13device_kernelINS_4gemm6kernel13GemmUniversalIN4cute5tupleIJiiiiEEENS1_10collective13CollectiveMmaINS1_39MainloopSm90TmaGmmaRmemAWarpSpecializedILi5ENS5_IJNS4_1CILi1EEESB_SB_EEENS1_35KernelTmaWarpSpecializedCooperativeEEENS5_IJNSA_ILi256EEENSA_ILi64EEENSA_ILi32EEEEEEfNS5_IJSB_llEEEfNS5_IJlSB_lEEENS4_8TiledMMAINS4_8MMA_AtomIJNS4_4SM904GMMA29MMA_64x64x8_F32TF32TF32_RS_TNILNSO_7ScaleInE1ELSQ_1EEEEEENS4_6LayoutINS5_IJNSA_ILi2EEESB_SB_EEENS5_IJSB_NSA_ILi0EEESW_EEEEENS5_IJNS4_10UnderscoreESZ_SZ_EEEEENS4_13SM90_TMA_LOADENS4_14ComposedLayoutINS4_7SwizzleILi1ELi4ELi3EEENS4_18smem_ptr_flag_bitsILi32EEENST_INS5_IJNSA_ILi8EEES18_EEENS5_IJSB_S18_EEEEEEENS4_9Copy_AtomIJNS4_39AutoVectorizingCopyWithAssumedAlignmentILi128EEEfEEENS4_8identityES12_NS13_INS14_ILi3ELi4ELi3EEES17_NST_INS5_IJS18_SH_EEENS5_IJSH_SB_EEEEEEEvS1H_EENS_8epilogue10collective6detail29Sm90TmaWarpSpecializedAdapterINS1P_15DefaultEpilogueIfSK_SK_NS1O_6thread17LinearCombinationIfLi1EffLNS1T_9ScaleType4KindE0ELNS_15FloatRoundStyleE2EfEENS1_15EpilogueDefaultEEEEEvvEEEEvNT_6ParamsE,"a",@progbits
	.sectionflags	@""
	.align	4
.nv.constant0._ZN7cutlass13device_kernelINS_4gemm6kernel13GemmUniversalIN4cute5tupleIJiiiiEEENS1_10collective13CollectiveMmaINS1_39MainloopSm90TmaGmmaRmemAWarpSpecializedILi5ENS5_IJNS4_1CILi1EEESB_SB_EEENS1_35KernelTmaWarpSpecializedCooperativeEEENS5_IJNSA_ILi256EEENSA_ILi64EEENSA_ILi32EEEEEEfNS5_IJSB_llEEEfNS5_IJlSB_lEEENS4_8TiledMMAINS4_8MMA_AtomIJNS4_4SM904GMMA29MMA_64x64x8_F32TF32TF32_RS_TNILNSO_7ScaleInE1ELSQ_1EEEEEENS4_6LayoutINS5_IJNSA_ILi2EEESB_SB_EEENS5_IJSB_NSA_ILi0EEESW_EEEEENS5_IJNS4_10UnderscoreESZ_SZ_EEEEENS4_13SM90_TMA_LOADENS4_14ComposedLayoutINS4_7SwizzleILi1ELi4ELi3EEENS4_18smem_ptr_flag_bitsILi32EEENST_INS5_IJNSA_ILi8EEES18_EEENS5_IJSB_S18_EEEEEEENS4_9Copy_AtomIJNS4_39AutoVectorizingCopyWithAssumedAlignmentILi128EEEfEEENS4_8identityES12_NS13_INS14_ILi3ELi4ELi3EEES17_NST_INS5_IJS18_SH_EEENS5_IJSH_SB_EEEEEEEvS1H_EENS_8epilogue10collective6detail29Sm90TmaWarpSpecializedAdapterINS1P_15DefaultEpilogueIfSK_SK_NS1O_6thread17LinearCombinationIfLi1EffLNS1T_9ScaleType4KindE0ELNS_15FloatRoundStyleE2EfEENS1_15EpilogueDefaultEEEEEvvEEEEvNT_6ParamsE:
	.zero		1664


//--------------------- SYMBOLS --------------------------

	.type		.nv.reservedSmem.offset0,@object
	.size		.nv.reservedSmem.offset0,0x4
	.type		__assertfail,@function
